//
// Generated by NVIDIA NVVM Compiler
//
// Compiler Build ID: CL-36424714
// Cuda compilation tools, release 13.0, V13.0.88
// Based on NVVM 20.0.0
//

.version 9.0
.target sm_100
.address_size 64

	// .globl	_Z7devMainPdPiS_S_S_S_S_S0_S0_S0_S_S_

.visible .entry _Z7devMainPdPiS_S_S_S_S_S0_S0_S0_S_S_(
	.param .u64 .ptr .align 1 _Z7devMainPdPiS_S_S_S_S_S0_S0_S0_S_S__param_0,
	.param .u64 .ptr .align 1 _Z7devMainPdPiS_S_S_S_S_S0_S0_S0_S_S__param_1,
	.param .u64 .ptr .align 1 _Z7devMainPdPiS_S_S_S_S_S0_S0_S0_S_S__param_2,
	.param .u64 .ptr .align 1 _Z7devMainPdPiS_S_S_S_S_S0_S0_S0_S_S__param_3,
	.param .u64 .ptr .align 1 _Z7devMainPdPiS_S_S_S_S_S0_S0_S0_S_S__param_4,
	.param .u64 .ptr .align 1 _Z7devMainPdPiS_S_S_S_S_S0_S0_S0_S_S__param_5,
	.param .u64 .ptr .align 1 _Z7devMainPdPiS_S_S_S_S_S0_S0_S0_S_S__param_6,
	.param .u64 .ptr .align 1 _Z7devMainPdPiS_S_S_S_S_S0_S0_S0_S_S__param_7,
	.param .u64 .ptr .align 1 _Z7devMainPdPiS_S_S_S_S_S0_S0_S0_S_S__param_8,
	.param .u64 .ptr .align 1 _Z7devMainPdPiS_S_S_S_S_S0_S0_S0_S_S__param_9,
	.param .u64 .ptr .align 1 _Z7devMainPdPiS_S_S_S_S_S0_S0_S0_S_S__param_10,
	.param .u64 .ptr .align 1 _Z7devMainPdPiS_S_S_S_S_S0_S0_S0_S_S__param_11
)
{
	.reg .pred 	%p<43>;
	.reg .b32 	%r<147>;
	.reg .b32 	%f<3>;
	.reg .b64 	%rd<99>;
	.reg .b64 	%fd<295>;

	ld.param.u64 	%rd24, [_Z7devMainPdPiS_S_S_S_S_S0_S0_S0_S_S__param_0];
	ld.param.u64 	%rd25, [_Z7devMainPdPiS_S_S_S_S_S0_S0_S0_S_S__param_1];
	ld.param.u64 	%rd26, [_Z7devMainPdPiS_S_S_S_S_S0_S0_S0_S_S__param_2];
	ld.param.u64 	%rd27, [_Z7devMainPdPiS_S_S_S_S_S0_S0_S0_S_S__param_3];
	ld.param.u64 	%rd28, [_Z7devMainPdPiS_S_S_S_S_S0_S0_S0_S_S__param_4];
	ld.param.u64 	%rd29, [_Z7devMainPdPiS_S_S_S_S_S0_S0_S0_S_S__param_5];
	ld.param.u64 	%rd20, [_Z7devMainPdPiS_S_S_S_S_S0_S0_S0_S_S__param_6];
	ld.param.u64 	%rd30, [_Z7devMainPdPiS_S_S_S_S_S0_S0_S0_S_S__param_7];
	ld.param.u64 	%rd31, [_Z7devMainPdPiS_S_S_S_S_S0_S0_S0_S_S__param_8];
	ld.param.u64 	%rd21, [_Z7devMainPdPiS_S_S_S_S_S0_S0_S0_S_S__param_9];
	ld.param.u64 	%rd22, [_Z7devMainPdPiS_S_S_S_S_S0_S0_S0_S_S__param_10];
	ld.param.u64 	%rd23, [_Z7devMainPdPiS_S_S_S_S_S0_S0_S0_S_S__param_11];
	cvta.to.global.u64 	%rd1, %rd26;
	cvta.to.global.u64 	%rd2, %rd28;
	cvta.to.global.u64 	%rd3, %rd27;
	cvta.to.global.u64 	%rd4, %rd31;
	cvta.to.global.u64 	%rd5, %rd30;
	cvta.to.global.u64 	%rd32, %rd25;
	cvta.to.global.u64 	%rd6, %rd29;
	cvta.to.global.u64 	%rd33, %rd24;
	mov.u32 	%r1, %ctaid.x;
	mul.wide.u32 	%rd34, %r1, 4;
	add.s64 	%rd7, %rd32, %rd34;
	mul.wide.u32 	%rd35, %r1, 8;
	add.s64 	%rd8, %rd33, %rd35;
	ld.global.f64 	%fd43, [%rd8];
	ld.global.f64 	%fd44, [%rd6];
	setp.leu.f64 	%p1, %fd43, %fd44;
	@%p1 bra 	$L__BB0_56;
	cvta.to.global.u64 	%rd36, %rd21;
	cvta.to.global.u64 	%rd37, %rd23;
	cvta.to.global.u64 	%rd38, %rd22;
	add.s64 	%rd9, %rd36, %rd34;
	add.s64 	%rd10, %rd38, %rd35;
	add.s64 	%rd11, %rd37, %rd35;
	add.s64 	%rd12, %rd1, 32;
	cvta.to.global.u64 	%rd13, %rd20;
	bra.uni 	$L__BB0_3;
$L__BB0_2:
	ld.global.f64 	%fd268, [%rd8];
	ld.global.f64 	%fd269, [%rd6];
	setp.leu.f64 	%p42, %fd268, %fd269;
	@%p42 bra 	$L__BB0_56;
$L__BB0_3:
	ld.global.u32 	%r66, [%rd7];
	setp.gt.s32 	%p2, %r66, 14;
	@%p2 bra 	$L__BB0_56;
	mov.b32 	%r67, 0;
	st.global.u32 	[%rd9], %r67;
	ld.global.u32 	%r68, [%rd5];
	setp.lt.s32 	%p3, %r68, 1;
	ld.global.u32 	%r130, [%rd4];
	@%p3 bra 	$L__BB0_38;
	mov.b32 	%r125, 0;
$L__BB0_6:
	setp.lt.s32 	%p4, %r130, 1;
	mov.f64 	%fd277, 0d0000000000000000;
	@%p4 bra 	$L__BB0_18;
	mul.lo.s32 	%r7, %r130, %r1;
	mul.lo.s32 	%r8, %r130, %r125;
	max.s32 	%r9, %r130, 1;
	and.b32  	%r10, %r9, 7;
	setp.lt.s32 	%p5, %r130, 8;
	mov.f64 	%fd277, 0d0000000000000000;
	mov.b32 	%r128, 0;
	@%p5 bra 	$L__BB0_10;
	and.b32  	%r128, %r9, 2147483640;
	neg.s32 	%r126, %r128;
	mul.wide.u32 	%rd41, %r7, 8;
	add.s64 	%rd42, %rd2, %rd41;
	add.s64 	%rd98, %rd42, 32;
	mul.wide.u32 	%rd43, %r8, 8;
	add.s64 	%rd97, %rd12, %rd43;
	mov.f64 	%fd277, 0d0000000000000000;
$L__BB0_9:
	.pragma "nounroll";
	ld.global.f64 	%fd49, [%rd98+-32];
	ld.global.f64 	%fd50, [%rd97+-32];
	sub.f64 	%fd51, %fd49, %fd50;
	fma.rn.f64 	%fd52, %fd51, %fd51, %fd277;
	ld.global.f64 	%fd53, [%rd98+-24];
	ld.global.f64 	%fd54, [%rd97+-24];
	sub.f64 	%fd55, %fd53, %fd54;
	fma.rn.f64 	%fd56, %fd55, %fd55, %fd52;
	ld.global.f64 	%fd57, [%rd98+-16];
	ld.global.f64 	%fd58, [%rd97+-16];
	sub.f64 	%fd59, %fd57, %fd58;
	fma.rn.f64 	%fd60, %fd59, %fd59, %fd56;
	ld.global.f64 	%fd61, [%rd98+-8];
	ld.global.f64 	%fd62, [%rd97+-8];
	sub.f64 	%fd63, %fd61, %fd62;
	fma.rn.f64 	%fd64, %fd63, %fd63, %fd60;
	ld.global.f64 	%fd65, [%rd98];
	ld.global.f64 	%fd66, [%rd97];
	sub.f64 	%fd67, %fd65, %fd66;
	fma.rn.f64 	%fd68, %fd67, %fd67, %fd64;
	ld.global.f64 	%fd69, [%rd98+8];
	ld.global.f64 	%fd70, [%rd97+8];
	sub.f64 	%fd71, %fd69, %fd70;
	fma.rn.f64 	%fd72, %fd71, %fd71, %fd68;
	ld.global.f64 	%fd73, [%rd98+16];
	ld.global.f64 	%fd74, [%rd97+16];
	sub.f64 	%fd75, %fd73, %fd74;
	fma.rn.f64 	%fd76, %fd75, %fd75, %fd72;
	ld.global.f64 	%fd77, [%rd98+24];
	ld.global.f64 	%fd78, [%rd97+24];
	sub.f64 	%fd79, %fd77, %fd78;
	fma.rn.f64 	%fd277, %fd79, %fd79, %fd76;
	add.s32 	%r126, %r126, 8;
	add.s64 	%rd98, %rd98, 64;
	add.s64 	%rd97, %rd97, 64;
	setp.ne.s32 	%p6, %r126, 0;
	@%p6 bra 	$L__BB0_9;
$L__BB0_10:
	setp.eq.s32 	%p7, %r10, 0;
	@%p7 bra 	$L__BB0_18;
	and.b32  	%r16, %r9, 3;
	setp.lt.u32 	%p8, %r10, 4;
	@%p8 bra 	$L__BB0_13;
	add.s32 	%r71, %r7, %r128;
	mul.wide.s32 	%rd44, %r71, 8;
	add.s64 	%rd45, %rd2, %rd44;
	ld.global.f64 	%fd81, [%rd45];
	add.s32 	%r72, %r8, %r128;
	mul.wide.s32 	%rd46, %r72, 8;
	add.s64 	%rd47, %rd1, %rd46;
	ld.global.f64 	%fd82, [%rd47];
	sub.f64 	%fd83, %fd81, %fd82;
	fma.rn.f64 	%fd84, %fd83, %fd83, %fd277;
	ld.global.f64 	%fd85, [%rd45+8];
	ld.global.f64 	%fd86, [%rd47+8];
	sub.f64 	%fd87, %fd85, %fd86;
	fma.rn.f64 	%fd88, %fd87, %fd87, %fd84;
	ld.global.f64 	%fd89, [%rd45+16];
	ld.global.f64 	%fd90, [%rd47+16];
	sub.f64 	%fd91, %fd89, %fd90;
	fma.rn.f64 	%fd92, %fd91, %fd91, %fd88;
	ld.global.f64 	%fd93, [%rd45+24];
	ld.global.f64 	%fd94, [%rd47+24];
	sub.f64 	%fd95, %fd93, %fd94;
	fma.rn.f64 	%fd277, %fd95, %fd95, %fd92;
	add.s32 	%r128, %r128, 4;
$L__BB0_13:
	setp.eq.s32 	%p9, %r16, 0;
	@%p9 bra 	$L__BB0_18;
	setp.eq.s32 	%p10, %r16, 1;
	@%p10 bra 	$L__BB0_16;
	add.s32 	%r73, %r7, %r128;
	mul.wide.s32 	%rd48, %r73, 8;
	add.s64 	%rd49, %rd2, %rd48;
	ld.global.f64 	%fd97, [%rd49];
	add.s32 	%r74, %r8, %r128;
	mul.wide.s32 	%rd50, %r74, 8;
	add.s64 	%rd51, %rd1, %rd50;
	ld.global.f64 	%fd98, [%rd51];
	sub.f64 	%fd99, %fd97, %fd98;
	fma.rn.f64 	%fd100, %fd99, %fd99, %fd277;
	ld.global.f64 	%fd101, [%rd49+8];
	ld.global.f64 	%fd102, [%rd51+8];
	sub.f64 	%fd103, %fd101, %fd102;
	fma.rn.f64 	%fd277, %fd103, %fd103, %fd100;
	add.s32 	%r128, %r128, 2;
$L__BB0_16:
	and.b32  	%r75, %r9, 1;
	setp.eq.b32 	%p11, %r75, 1;
	not.pred 	%p12, %p11;
	@%p12 bra 	$L__BB0_18;
	add.s32 	%r76, %r7, %r128;
	mul.wide.s32 	%rd52, %r76, 8;
	add.s64 	%rd53, %rd2, %rd52;
	ld.global.f64 	%fd104, [%rd53];
	add.s32 	%r77, %r8, %r128;
	mul.wide.s32 	%rd54, %r77, 8;
	add.s64 	%rd55, %rd1, %rd54;
	ld.global.f64 	%fd105, [%rd55];
	sub.f64 	%fd106, %fd104, %fd105;
	fma.rn.f64 	%fd277, %fd106, %fd106, %fd277;
$L__BB0_18:
	sqrt.rn.f64 	%fd107, %fd277;
	ld.global.f64 	%fd13, [%rd13];
	mul.f64 	%fd108, %fd13, %fd13;
	setp.geu.f64 	%p13, %fd107, %fd108;
	@%p13 bra 	$L__BB0_37;
	setp.lt.s32 	%p14, %r130, 1;
	mov.f64 	%fd285, 0d0000000000000000;
	@%p14 bra 	$L__BB0_31;
	mul.lo.s32 	%r22, %r130, %r1;
	mul.lo.s32 	%r23, %r130, %r125;
	and.b32  	%r24, %r130, 7;
	setp.lt.u32 	%p15, %r130, 8;
	mov.f64 	%fd285, 0d0000000000000000;
	mov.b32 	%r133, 0;
	@%p15 bra 	$L__BB0_23;
	and.b32  	%r133, %r130, 2147483640;
	mov.f64 	%fd285, 0d0000000000000000;
	mov.b32 	%r131, 0;
$L__BB0_22:
	.pragma "nounroll";
	add.s32 	%r80, %r22, %r131;
	mul.wide.u32 	%rd56, %r80, 8;
	add.s64 	%rd57, %rd2, %rd56;
	ld.global.f64 	%fd113, [%rd57];
	add.s32 	%r81, %r23, %r131;
	mul.wide.u32 	%rd58, %r81, 8;
	add.s64 	%rd59, %rd1, %rd58;
	ld.global.f64 	%fd114, [%rd59];
	sub.f64 	%fd115, %fd113, %fd114;
	fma.rn.f64 	%fd116, %fd115, %fd115, %fd285;
	ld.global.f64 	%fd117, [%rd57+8];
	ld.global.f64 	%fd118, [%rd59+8];
	sub.f64 	%fd119, %fd117, %fd118;
	fma.rn.f64 	%fd120, %fd119, %fd119, %fd116;
	ld.global.f64 	%fd121, [%rd57+16];
	ld.global.f64 	%fd122, [%rd59+16];
	sub.f64 	%fd123, %fd121, %fd122;
	fma.rn.f64 	%fd124, %fd123, %fd123, %fd120;
	ld.global.f64 	%fd125, [%rd57+24];
	ld.global.f64 	%fd126, [%rd59+24];
	sub.f64 	%fd127, %fd125, %fd126;
	fma.rn.f64 	%fd128, %fd127, %fd127, %fd124;
	ld.global.f64 	%fd129, [%rd57+32];
	ld.global.f64 	%fd130, [%rd59+32];
	sub.f64 	%fd131, %fd129, %fd130;
	fma.rn.f64 	%fd132, %fd131, %fd131, %fd128;
	ld.global.f64 	%fd133, [%rd57+40];
	ld.global.f64 	%fd134, [%rd59+40];
	sub.f64 	%fd135, %fd133, %fd134;
	fma.rn.f64 	%fd136, %fd135, %fd135, %fd132;
	ld.global.f64 	%fd137, [%rd57+48];
	ld.global.f64 	%fd138, [%rd59+48];
	sub.f64 	%fd139, %fd137, %fd138;
	fma.rn.f64 	%fd140, %fd139, %fd139, %fd136;
	ld.global.f64 	%fd141, [%rd57+56];
	ld.global.f64 	%fd142, [%rd59+56];
	sub.f64 	%fd143, %fd141, %fd142;
	fma.rn.f64 	%fd285, %fd143, %fd143, %fd140;
	add.s32 	%r131, %r131, 8;
	setp.ne.s32 	%p16, %r131, %r133;
	@%p16 bra 	$L__BB0_22;
$L__BB0_23:
	setp.eq.s32 	%p17, %r24, 0;
	@%p17 bra 	$L__BB0_31;
	and.b32  	%r29, %r130, 3;
	setp.lt.u32 	%p18, %r24, 4;
	@%p18 bra 	$L__BB0_26;
	add.s32 	%r82, %r22, %r133;
	mul.wide.s32 	%rd60, %r82, 8;
	add.s64 	%rd61, %rd2, %rd60;
	ld.global.f64 	%fd145, [%rd61];
	add.s32 	%r83, %r23, %r133;
	mul.wide.s32 	%rd62, %r83, 8;
	add.s64 	%rd63, %rd1, %rd62;
	ld.global.f64 	%fd146, [%rd63];
	sub.f64 	%fd147, %fd145, %fd146;
	fma.rn.f64 	%fd148, %fd147, %fd147, %fd285;
	ld.global.f64 	%fd149, [%rd61+8];
	ld.global.f64 	%fd150, [%rd63+8];
	sub.f64 	%fd151, %fd149, %fd150;
	fma.rn.f64 	%fd152, %fd151, %fd151, %fd148;
	ld.global.f64 	%fd153, [%rd61+16];
	ld.global.f64 	%fd154, [%rd63+16];
	sub.f64 	%fd155, %fd153, %fd154;
	fma.rn.f64 	%fd156, %fd155, %fd155, %fd152;
	ld.global.f64 	%fd157, [%rd61+24];
	ld.global.f64 	%fd158, [%rd63+24];
	sub.f64 	%fd159, %fd157, %fd158;
	fma.rn.f64 	%fd285, %fd159, %fd159, %fd156;
	add.s32 	%r133, %r133, 4;
$L__BB0_26:
	setp.eq.s32 	%p19, %r29, 0;
	@%p19 bra 	$L__BB0_31;
	setp.eq.s32 	%p20, %r29, 1;
	@%p20 bra 	$L__BB0_29;
	add.s32 	%r84, %r22, %r133;
	mul.wide.s32 	%rd64, %r84, 8;
	add.s64 	%rd65, %rd2, %rd64;
	ld.global.f64 	%fd161, [%rd65];
	add.s32 	%r85, %r23, %r133;
	mul.wide.s32 	%rd66, %r85, 8;
	add.s64 	%rd67, %rd1, %rd66;
	ld.global.f64 	%fd162, [%rd67];
	sub.f64 	%fd163, %fd161, %fd162;
	fma.rn.f64 	%fd164, %fd163, %fd163, %fd285;
	ld.global.f64 	%fd165, [%rd65+8];
	ld.global.f64 	%fd166, [%rd67+8];
	sub.f64 	%fd167, %fd165, %fd166;
	fma.rn.f64 	%fd285, %fd167, %fd167, %fd164;
	add.s32 	%r133, %r133, 2;
$L__BB0_29:
	and.b32  	%r86, %r130, 1;
	setp.eq.b32 	%p21, %r86, 1;
	not.pred 	%p22, %p21;
	@%p22 bra 	$L__BB0_31;
	add.s32 	%r87, %r22, %r133;
	mul.wide.s32 	%rd68, %r87, 8;
	add.s64 	%rd69, %rd2, %rd68;
	ld.global.f64 	%fd168, [%rd69];
	add.s32 	%r88, %r23, %r133;
	mul.wide.s32 	%rd70, %r88, 8;
	add.s64 	%rd71, %rd1, %rd70;
	ld.global.f64 	%fd169, [%rd71];
	sub.f64 	%fd170, %fd168, %fd169;
	fma.rn.f64 	%fd285, %fd170, %fd170, %fd285;
$L__BB0_31:
	sqrt.rn.f64 	%fd171, %fd285;
	neg.f64 	%fd172, %fd171;
	add.f64 	%fd173, %fd13, %fd13;
	mul.f64 	%fd174, %fd13, %fd173;
	div.rn.f64 	%fd26, %fd172, %fd174;
	fma.rn.f64 	%fd175, %fd26, 0d3FF71547652B82FE, 0d4338000000000000;
	{
	.reg .b32 %temp; 
	mov.b64 	{%r34, %temp}, %fd175;
	}
	mov.f64 	%fd176, 0dC338000000000000;
	add.rn.f64 	%fd177, %fd175, %fd176;
	fma.rn.f64 	%fd178, %fd177, 0dBFE62E42FEFA39EF, %fd26;
	fma.rn.f64 	%fd179, %fd177, 0dBC7ABC9E3B39803F, %fd178;
	fma.rn.f64 	%fd180, %fd179, 0d3E5ADE1569CE2BDF, 0d3E928AF3FCA213EA;
	fma.rn.f64 	%fd181, %fd180, %fd179, 0d3EC71DEE62401315;
	fma.rn.f64 	%fd182, %fd181, %fd179, 0d3EFA01997C89EB71;
	fma.rn.f64 	%fd183, %fd182, %fd179, 0d3F2A01A014761F65;
	fma.rn.f64 	%fd184, %fd183, %fd179, 0d3F56C16C1852B7AF;
	fma.rn.f64 	%fd185, %fd184, %fd179, 0d3F81111111122322;
	fma.rn.f64 	%fd186, %fd185, %fd179, 0d3FA55555555502A1;
	fma.rn.f64 	%fd187, %fd186, %fd179, 0d3FC5555555555511;
	fma.rn.f64 	%fd188, %fd187, %fd179, 0d3FE000000000000B;
	fma.rn.f64 	%fd189, %fd188, %fd179, 0d3FF0000000000000;
	fma.rn.f64 	%fd190, %fd189, %fd179, 0d3FF0000000000000;
	{
	.reg .b32 %temp; 
	mov.b64 	{%r35, %temp}, %fd190;
	}
	{
	.reg .b32 %temp; 
	mov.b64 	{%temp, %r36}, %fd190;
	}
	shl.b32 	%r89, %r34, 20;
	add.s32 	%r90, %r89, %r36;
	mov.b64 	%fd286, {%r35, %r90};
	{
	.reg .b32 %temp; 
	mov.b64 	{%temp, %r91}, %fd26;
	}
	mov.b32 	%f2, %r91;
	abs.f32 	%f1, %f2;
	setp.lt.f32 	%p23, %f1, 0f4086232B;
	@%p23 bra 	$L__BB0_34;
	setp.lt.f64 	%p24, %fd26, 0d0000000000000000;
	add.f64 	%fd191, %fd26, 0d7FF0000000000000;
	selp.f64 	%fd286, 0d0000000000000000, %fd191, %p24;
	setp.geu.f32 	%p25, %f1, 0f40874800;
	@%p25 bra 	$L__BB0_34;
	shr.u32 	%r92, %r34, 31;
	add.s32 	%r93, %r34, %r92;
	shr.s32 	%r94, %r93, 1;
	shl.b32 	%r95, %r94, 20;
	add.s32 	%r96, %r36, %r95;
	mov.b64 	%fd192, {%r35, %r96};
	sub.s32 	%r97, %r34, %r94;
	shl.b32 	%r98, %r97, 20;
	add.s32 	%r99, %r98, 1072693248;
	mov.b32 	%r100, 0;
	mov.b64 	%fd193, {%r100, %r99};
	mul.f64 	%fd286, %fd193, %fd192;
$L__BB0_34:
	st.global.f64 	[%rd10], %fd286;
	ld.global.u32 	%r101, [%rd9];
	add.s32 	%r102, %r101, 1;
	st.global.u32 	[%rd9], %r102;
	ld.global.f64 	%fd194, [%rd10];
	ld.global.f64 	%fd195, [%rd11];
	add.f64 	%fd196, %fd194, %fd195;
	st.global.f64 	[%rd11], %fd196;
	ld.global.u32 	%r130, [%rd4];
	setp.lt.s32 	%p26, %r130, 1;
	@%p26 bra 	$L__BB0_37;
	mov.b32 	%r136, 0;
$L__BB0_36:
	ld.global.f64 	%fd197, [%rd10];
	mad.lo.s32 	%r104, %r130, %r125, %r136;
	mul.wide.s32 	%rd72, %r104, 8;
	add.s64 	%rd73, %rd1, %rd72;
	ld.global.f64 	%fd198, [%rd73];
	mad.lo.s32 	%r105, %r130, %r1, %r136;
	mul.wide.u32 	%rd74, %r105, 8;
	add.s64 	%rd75, %rd3, %rd74;
	ld.global.f64 	%fd199, [%rd75];
	fma.rn.f64 	%fd200, %fd197, %fd198, %fd199;
	st.global.f64 	[%rd75], %fd200;
	add.s32 	%r136, %r136, 1;
	ld.global.u32 	%r130, [%rd4];
	setp.lt.s32 	%p27, %r136, %r130;
	@%p27 bra 	$L__BB0_36;
$L__BB0_37:
	add.s32 	%r125, %r125, 1;
	ld.global.u32 	%r106, [%rd5];
	setp.lt.s32 	%p28, %r125, %r106;
	@%p28 bra 	$L__BB0_6;
$L__BB0_38:
	setp.lt.s32 	%p29, %r130, 1;
	@%p29 bra 	$L__BB0_41;
	mov.b32 	%r140, 0;
$L__BB0_40:
	mad.lo.s32 	%r108, %r130, %r1, %r140;
	mul.wide.u32 	%rd76, %r108, 8;
	add.s64 	%rd77, %rd3, %rd76;
	ld.global.f64 	%fd201, [%rd77];
	ld.global.f64 	%fd202, [%rd11];
	div.rn.f64 	%fd203, %fd201, %fd202;
	st.global.f64 	[%rd77], %fd203;
	add.s32 	%r140, %r140, 1;
	ld.global.u32 	%r130, [%rd4];
	setp.lt.s32 	%p30, %r140, %r130;
	@%p30 bra 	$L__BB0_40;
$L__BB0_41:
	mov.b64 	%rd78, 0;
	st.global.u64 	[%rd11], %rd78;
	ld.global.u32 	%r49, [%rd4];
	setp.lt.s32 	%p31, %r49, 1;
	mov.f64 	%fd294, 0d0000000000000000;
	@%p31 bra 	$L__BB0_53;
	mul.lo.s32 	%r50, %r49, %r1;
	and.b32  	%r51, %r49, 7;
	setp.lt.u32 	%p32, %r49, 8;
	mov.f64 	%fd294, 0d0000000000000000;
	mov.b32 	%r143, 0;
	@%p32 bra 	$L__BB0_45;
	and.b32  	%r143, %r49, 2147483640;
	mov.f64 	%fd294, 0d0000000000000000;
	mov.b32 	%r141, 0;
$L__BB0_44:
	.pragma "nounroll";
	add.s32 	%r111, %r50, %r141;
	mul.wide.u32 	%rd79, %r111, 8;
	add.s64 	%rd80, %rd3, %rd79;
	ld.global.f64 	%fd208, [%rd80];
	add.s64 	%rd81, %rd2, %rd79;
	ld.global.f64 	%fd209, [%rd81];
	sub.f64 	%fd210, %fd208, %fd209;
	fma.rn.f64 	%fd211, %fd210, %fd210, %fd294;
	ld.global.f64 	%fd212, [%rd80+8];
	ld.global.f64 	%fd213, [%rd81+8];
	sub.f64 	%fd214, %fd212, %fd213;
	fma.rn.f64 	%fd215, %fd214, %fd214, %fd211;
	ld.global.f64 	%fd216, [%rd80+16];
	ld.global.f64 	%fd217, [%rd81+16];
	sub.f64 	%fd218, %fd216, %fd217;
	fma.rn.f64 	%fd219, %fd218, %fd218, %fd215;
	ld.global.f64 	%fd220, [%rd80+24];
	ld.global.f64 	%fd221, [%rd81+24];
	sub.f64 	%fd222, %fd220, %fd221;
	fma.rn.f64 	%fd223, %fd222, %fd222, %fd219;
	ld.global.f64 	%fd224, [%rd80+32];
	ld.global.f64 	%fd225, [%rd81+32];
	sub.f64 	%fd226, %fd224, %fd225;
	fma.rn.f64 	%fd227, %fd226, %fd226, %fd223;
	ld.global.f64 	%fd228, [%rd80+40];
	ld.global.f64 	%fd229, [%rd81+40];
	sub.f64 	%fd230, %fd228, %fd229;
	fma.rn.f64 	%fd231, %fd230, %fd230, %fd227;
	ld.global.f64 	%fd232, [%rd80+48];
	ld.global.f64 	%fd233, [%rd81+48];
	sub.f64 	%fd234, %fd232, %fd233;
	fma.rn.f64 	%fd235, %fd234, %fd234, %fd231;
	ld.global.f64 	%fd236, [%rd80+56];
	ld.global.f64 	%fd237, [%rd81+56];
	sub.f64 	%fd238, %fd236, %fd237;
	fma.rn.f64 	%fd294, %fd238, %fd238, %fd235;
	add.s32 	%r141, %r141, 8;
	setp.ne.s32 	%p33, %r141, %r143;
	@%p33 bra 	$L__BB0_44;
$L__BB0_45:
	setp.eq.s32 	%p34, %r51, 0;
	@%p34 bra 	$L__BB0_53;
	and.b32  	%r56, %r49, 3;
	setp.lt.u32 	%p35, %r51, 4;
	@%p35 bra 	$L__BB0_48;
	add.s32 	%r112, %r50, %r143;
	mul.wide.s32 	%rd82, %r112, 8;
	add.s64 	%rd83, %rd3, %rd82;
	ld.global.f64 	%fd240, [%rd83];
	add.s64 	%rd84, %rd2, %rd82;
	ld.global.f64 	%fd241, [%rd84];
	sub.f64 	%fd242, %fd240, %fd241;
	fma.rn.f64 	%fd243, %fd242, %fd242, %fd294;
	ld.global.f64 	%fd244, [%rd83+8];
	ld.global.f64 	%fd245, [%rd84+8];
	sub.f64 	%fd246, %fd244, %fd245;
	fma.rn.f64 	%fd247, %fd246, %fd246, %fd243;
	ld.global.f64 	%fd248, [%rd83+16];
	ld.global.f64 	%fd249, [%rd84+16];
	sub.f64 	%fd250, %fd248, %fd249;
	fma.rn.f64 	%fd251, %fd250, %fd250, %fd247;
	ld.global.f64 	%fd252, [%rd83+24];
	ld.global.f64 	%fd253, [%rd84+24];
	sub.f64 	%fd254, %fd252, %fd253;
	fma.rn.f64 	%fd294, %fd254, %fd254, %fd251;
	add.s32 	%r143, %r143, 4;
$L__BB0_48:
	setp.eq.s32 	%p36, %r56, 0;
	@%p36 bra 	$L__BB0_53;
	setp.eq.s32 	%p37, %r56, 1;
	@%p37 bra 	$L__BB0_51;
	add.s32 	%r113, %r50, %r143;
	mul.wide.s32 	%rd85, %r113, 8;
	add.s64 	%rd86, %rd3, %rd85;
	ld.global.f64 	%fd256, [%rd86];
	add.s64 	%rd87, %rd2, %rd85;
	ld.global.f64 	%fd257, [%rd87];
	sub.f64 	%fd258, %fd256, %fd257;
	fma.rn.f64 	%fd259, %fd258, %fd258, %fd294;
	ld.global.f64 	%fd260, [%rd86+8];
	ld.global.f64 	%fd261, [%rd87+8];
	sub.f64 	%fd262, %fd260, %fd261;
	fma.rn.f64 	%fd294, %fd262, %fd262, %fd259;
	add.s32 	%r143, %r143, 2;
$L__BB0_51:
	and.b32  	%r114, %r49, 1;
	setp.eq.b32 	%p38, %r114, 1;
	not.pred 	%p39, %p38;
	@%p39 bra 	$L__BB0_53;
	add.s32 	%r115, %r50, %r143;
	mul.wide.s32 	%rd88, %r115, 8;
	add.s64 	%rd89, %rd3, %rd88;
	ld.global.f64 	%fd263, [%rd89];
	add.s64 	%rd90, %rd2, %rd88;
	ld.global.f64 	%fd264, [%rd90];
	sub.f64 	%fd265, %fd263, %fd264;
	fma.rn.f64 	%fd294, %fd265, %fd265, %fd294;
$L__BB0_53:
	sqrt.rn.f64 	%fd266, %fd294;
	st.global.f64 	[%rd8], %fd266;
	ld.global.u32 	%r116, [%rd7];
	add.s32 	%r117, %r116, 1;
	st.global.u32 	[%rd7], %r117;
	ld.global.u32 	%r145, [%rd4];
	setp.lt.s32 	%p40, %r145, 1;
	@%p40 bra 	$L__BB0_2;
	mov.b32 	%r146, 0;
$L__BB0_55:
	mad.lo.s32 	%r119, %r145, %r1, %r146;
	mul.wide.u32 	%rd91, %r119, 8;
	add.s64 	%rd92, %rd3, %rd91;
	ld.global.f64 	%fd267, [%rd92];
	add.s64 	%rd93, %rd2, %rd91;
	st.global.f64 	[%rd93], %fd267;
	ld.global.u32 	%r120, [%rd4];
	mad.lo.s32 	%r121, %r120, %r1, %r146;
	mul.wide.u32 	%rd94, %r121, 8;
	add.s64 	%rd95, %rd3, %rd94;
	mov.b64 	%rd96, 0;
	st.global.u64 	[%rd95], %rd96;
	add.s32 	%r146, %r146, 1;
	ld.global.u32 	%r145, [%rd4];
	setp.lt.s32 	%p41, %r146, %r145;
	@%p41 bra 	$L__BB0_55;
	bra.uni 	$L__BB0_2;
$L__BB0_56:
	ret;

}


// ===== COMPILED SASS (sm_100) =====

	.target	sm_100

	.elftype	@"ET_EXEC"


//--------------------- .note.nv.tkinfo           --------------------------
	.section	.note.nv.tkinfo,"",@"SHT_NOTE"
	.sectionflags	@"SHF_NOTE_NV_TKINFO"
	.tkinfo
        /*0018*/ 	.word	0x00000002
        /*0030*/ 	.string	""
        /*0030*/ 	.string	"ptxas"
        /*0030*/ 	.string	"Cuda compilation tools, release 13.0, V13.0.88"
        /*0030*/ 	.string	"Build cuda_13.0.r13.0/compiler.36424714_0"
        /*0030*/ 	.string	"-arch sm_100 -m 64 "



//--------------------- .note.nv.cuinfo           --------------------------
	.section	.note.nv.cuinfo,"",@"SHT_NOTE"
	.sectionflags	@"SHF_NOTE_NV_CUINFO"
        /*0018*/ 	.short	0x0002
        /*001a*/ 	.short	0x0064
        /*001c*/ 	.short	0x0082
	.zero		2


//--------------------- .nv.info                  --------------------------
	.section	.nv.info,"",@"SHT_CUDA_INFO"
	.align	4


	//----- nvinfo : EIATTR_REGCOUNT
	.align		4
        /*0000*/ 	.byte	0x04, 0x2f
        /*0002*/ 	.short	(.L_1 - .L_0)
	.align		4
.L_0:
        /*0004*/ 	.word	index@(_Z7devMainPdPiS_S_S_S_S_S0_S0_S0_S_S_)
        /*0008*/ 	.word	0x00000022


	//----- nvinfo : EIATTR_FRAME_SIZE
	.align		4
.L_1:
        /*000c*/ 	.byte	0x04, 0x11
        /*000e*/ 	.short	(.L_3 - .L_2)
	.align		4
.L_2:
        /*0010*/ 	.word	index@($__internal_1_$__cuda_sm20_dsqrt_rn_f64_mediumpath_v1)
        /*0014*/ 	.word	0x00000000


	//----- nvinfo : EIATTR_FRAME_SIZE
	.align		4
.L_3:
        /*0018*/ 	.byte	0x04, 0x11
        /*001a*/ 	.short	(.L_5 - .L_4)
	.align		4
.L_4:
        /*001c*/ 	.word	index@($__internal_0_$__cuda_sm20_div_rn_f64_full)
        /*0020*/ 	.word	0x00000000


	//----- nvinfo : EIATTR_FRAME_SIZE
	.align		4
.L_5:
        /*0024*/ 	.byte	0x04, 0x11
        /*0026*/ 	.short	(.L_7 - .L_6)
	.align		4
.L_6:
        /*0028*/ 	.word	index@(_Z7devMainPdPiS_S_S_S_S_S0_S0_S0_S_S_)
        /*002c*/ 	.word	0x00000000


	//----- nvinfo : EIATTR_MIN_STACK_SIZE
	.align		4
.L_7:
        /*0030*/ 	.byte	0x04, 0x12
        /*0032*/ 	.short	(.L_9 - .L_8)
	.align		4
.L_8:
        /*0034*/ 	.word	index@(_Z7devMainPdPiS_S_S_S_S_S0_S0_S0_S_S_)
        /*0038*/ 	.word	0x00000000
.L_9:


//--------------------- .nv.compat                --------------------------
	.section	.nv.compat,"",@"SHT_CUDA_COMPAT_INFO"
	.align	4
        /*0000*/ 	.byte	0x02, 0x09, 0x00, 0x00, 0x02, 0x02, 0x01, 0x00, 0x02, 0x05, 0x05, 0x00, 0x03, 0x07, 0x01, 0x01
        /*0010*/ 	.byte	0x02, 0x03, 0x00, 0x00, 0x02, 0x06, 0x01, 0x00, 0x04, 0x0b, 0x08, 0x00, 0x01, 0x00, 0x00, 0x00
        /*0020*/ 	.byte	0x00, 0x00, 0x00, 0x00


//--------------------- .nv.info._Z7devMainPdPiS_S_S_S_S_S0_S0_S0_S_S_ --------------------------
	.section	.nv.info._Z7devMainPdPiS_S_S_S_S_S0_S0_S0_S_S_,"",@"SHT_CUDA_INFO"
	.sectionflags	@""
	.align	4


	//----- nvinfo : EIATTR_CUDA_API_VERSION
	.align		4
        /*0000*/ 	.byte	0x04, 0x37
        /*0002*/ 	.short	(.L_11 - .L_10)
.L_10:
        /*0004*/ 	.word	0x00000082


	//----- nvinfo : EIATTR_KPARAM_INFO
	.align		4
.L_11:
        /*0008*/ 	.byte	0x04, 0x17
        /*000a*/ 	.short	(.L_13 - .L_12)
.L_12:
        /*000c*/ 	.word	0x00000000
        /*0010*/ 	.short	0x000b
        /*0012*/ 	.short	0x0058
        /*0014*/ 	.byte	0x00, 0xf5, 0x21, 0x00


	//----- nvinfo : EIATTR_KPARAM_INFO
	.align		4
.L_13:
        /*0018*/ 	.byte	0x04, 0x17
        /*001a*/ 	.short	(.L_15 - .L_14)
.L_14:
        /*001c*/ 	.word	0x00000000
        /*0020*/ 	.short	0x000a
        /*0022*/ 	.short	0x0050
        /*0024*/ 	.byte	0x00, 0xf5, 0x21, 0x00


	//----- nvinfo : EIATTR_KPARAM_INFO
	.align		4
.L_15:
        /*0028*/ 	.byte	0x04, 0x17
        /*002a*/ 	.short	(.L_17 - .L_16)
.L_16:
        /*002c*/ 	.word	0x00000000
        /*0030*/ 	.short	0x0009
        /*0032*/ 	.short	0x0048
        /*0034*/ 	.byte	0x00, 0xf5, 0x21, 0x00


	//----- nvinfo : EIATTR_KPARAM_INFO
	.align		4
.L_17:
        /*0038*/ 	.byte	0x04, 0x17
        /*003a*/ 	.short	(.L_19 - .L_18)
.L_18:
        /*003c*/ 	.word	0x00000000
        /*0040*/ 	.short	0x0008
        /*0042*/ 	.short	0x0040
        /*0044*/ 	.byte	0x00, 0xf5, 0x21, 0x00


	//----- nvinfo : EIATTR_KPARAM_INFO
	.align		4
.L_19:
        /*0048*/ 	.byte	0x04, 0x17
        /*004a*/ 	.short	(.L_21 - .L_20)
.L_20:
        /*004c*/ 	.word	0x00000000
        /*0050*/ 	.short	0x0007
        /*0052*/ 	.short	0x0038
        /*0054*/ 	.byte	0x00, 0xf5, 0x21, 0x00


	//----- nvinfo : EIATTR_KPARAM_INFO
	.align		4
.L_21:
        /*0058*/ 	.byte	0x04, 0x17
        /*005a*/ 	.short	(.L_23 - .L_22)
.L_22:
        /*005c*/ 	.word	0x00000000
        /*0060*/ 	.short	0x0006
        /*0062*/ 	.short	0x0030
        /*0064*/ 	.byte	0x00, 0xf5, 0x21, 0x00


	//----- nvinfo : EIATTR_KPARAM_INFO
	.align		4
.L_23:
        /*0068*/ 	.byte	0x04, 0x17
        /*006a*/ 	.short	(.L_25 - .L_24)
.L_24:
        /*006c*/ 	.word	0x00000000
        /*0070*/ 	.short	0x0005
        /*0072*/ 	.short	0x0028
        /*0074*/ 	.byte	0x00, 0xf5, 0x21, 0x00


	//----- nvinfo : EIATTR_KPARAM_INFO
	.align		4
.L_25:
        /*0078*/ 	.byte	0x04, 0x17
        /*007a*/ 	.short	(.L_27 - .L_26)
.L_26:
        /*007c*/ 	.word	0x00000000
        /*0080*/ 	.short	0x0004
        /*0082*/ 	.short	0x0020
        /*0084*/ 	.byte	0x00, 0xf5, 0x21, 0x00


	//----- nvinfo : EIATTR_KPARAM_INFO
	.align		4
.L_27:
        /*0088*/ 	.byte	0x04, 0x17
        /*008a*/ 	.short	(.L_29 - .L_28)
.L_28:
        /*008c*/ 	.word	0x00000000
        /*0090*/ 	.short	0x0003
        /*0092*/ 	.short	0x0018
        /*0094*/ 	.byte	0x00, 0xf5, 0x21, 0x00


	//----- nvinfo : EIATTR_KPARAM_INFO
	.align		4
.L_29:
        /*0098*/ 	.byte	0x04, 0x17
        /*009a*/ 	.short	(.L_31 - .L_30)
.L_30:
        /*009c*/ 	.word	0x00000000
        /*00a0*/ 	.short	0x0002
        /*00a2*/ 	.short	0x0010
        /*00a4*/ 	.byte	0x00, 0xf5, 0x21, 0x00


	//----- nvinfo : EIATTR_KPARAM_INFO
	.align		4
.L_31:
        /*00a8*/ 	.byte	0x04, 0x17
        /*00aa*/ 	.short	(.L_33 - .L_32)
.L_32:
        /*00ac*/ 	.word	0x00000000
        /*00b0*/ 	.short	0x0001
        /*00b2*/ 	.short	0x0008
        /*00b4*/ 	.byte	0x00, 0xf5, 0x21, 0x00


	//----- nvinfo : EIATTR_KPARAM_INFO
	.align		4
.L_33:
        /*00b8*/ 	.byte	0x04, 0x17
        /*00ba*/ 	.short	(.L_35 - .L_34)
.L_34:
        /*00bc*/ 	.word	0x00000000
        /*00c0*/ 	.short	0x0000
        /*00c2*/ 	.short	0x0000
        /*00c4*/ 	.byte	0x00, 0xf5, 0x21, 0x00


	//----- nvinfo : EIATTR_SPARSE_MMA_MASK
	.align		4
.L_35:
        /*00c8*/ 	.byte	0x03, 0x50
        /*00ca*/ 	.short	0x0000


	//----- nvinfo : EIATTR_MAXREG_COUNT
	.align		4
        /*00cc*/ 	.byte	0x03, 0x1b
        /*00ce*/ 	.short	0x00ff


	//----- nvinfo : EIATTR_MERCURY_ISA_VERSION
	.align		4
        /*00d0*/ 	.byte	0x03, 0x5f
        /*00d2*/ 	.short	0x0101


	//----- nvinfo : EIATTR_VRC_CTA_INIT_COUNT
	.align		4
        /*00d4*/ 	.byte	0x02, 0x4a
	.zero		1
	.zero		1


	//----- nvinfo : EIATTR_EXIT_INSTR_OFFSETS
	.align		4
        /*00d8*/ 	.byte	0x04, 0x1c
        /*00da*/ 	.short	(.L_37 - .L_36)


	//   ....[0]....
.L_36:
        /*00dc*/ 	.word	0x000000a0


	//   ....[1]....
        /*00e0*/ 	.word	0x000000f0


	//   ....[2]....
        /*00e4*/ 	.word	0x00002800


	//   ....[3]....
        /*00e8*/ 	.word	0x00002840


	//----- nvinfo : EIATTR_CRS_STACK_SIZE
	.align		4
.L_37:
        /*00ec*/ 	.byte	0x04, 0x1e
        /*00ee*/ 	.short	(.L_39 - .L_38)
.L_38:
        /*00f0*/ 	.word	0x00000000


	//----- nvinfo : EIATTR_CBANK_PARAM_SIZE
	.align		4
.L_39:
        /*00f4*/ 	.byte	0x03, 0x19
        /*00f6*/ 	.short	0x0060


	//----- nvinfo : EIATTR_PARAM_CBANK
	.align		4
        /*00f8*/ 	.byte	0x04, 0x0a
        /*00fa*/ 	.short	(.L_41 - .L_40)
	.align		4
.L_40:
        /*00fc*/ 	.word	index@(.nv.constant0._Z7devMainPdPiS_S_S_S_S_S0_S0_S0_S_S_)
        /*0100*/ 	.short	0x0380
        /*0102*/ 	.short	0x0060


	//----- nvinfo : EIATTR_SW_WAR
	.align		4
.L_41:
        /*0104*/ 	.byte	0x04, 0x36
        /*0106*/ 	.short	(.L_43 - .L_42)
.L_42:
        /*0108*/ 	.word	0x00000008
.L_43:


//--------------------- .nv.callgraph             --------------------------
	.section	.nv.callgraph,"",@"SHT_CUDA_CALLGRAPH"
	.align	4
	.sectionentsize	8
	.align		4
        /*0000*/ 	.word	0x00000000
	.align		4
        /*0004*/ 	.word	0xffffffff
	.align		4
        /*0008*/ 	.word	0x00000000
	.align		4
        /*000c*/ 	.word	0xfffffffe
	.align		4
        /*0010*/ 	.word	0x00000000
	.align		4
        /*0014*/ 	.word	0xfffffffd
	.align		4
        /*0018*/ 	.word	0x00000000
	.align		4
        /*001c*/ 	.word	0xfffffffc


//--------------------- .text._Z7devMainPdPiS_S_S_S_S_S0_S0_S0_S_S_ --------------------------
	.section	.text._Z7devMainPdPiS_S_S_S_S_S0_S0_S0_S_S_,"ax",@progbits
	.align	128
        .global         _Z7devMainPdPiS_S_S_S_S_S0_S0_S0_S_S_
        .type           _Z7devMainPdPiS_S_S_S_S_S0_S0_S0_S_S_,@function
        .size           _Z7devMainPdPiS_S_S_S_S_S0_S0_S0_S_S_,(.L_x_37 - _Z7devMainPdPiS_S_S_S_S_S0_S0_S0_S_S_)
        .other          _Z7devMainPdPiS_S_S_S_S_S0_S0_S0_S_S_,@"STO_CUDA_ENTRY STV_DEFAULT"
_Z7devMainPdPiS_S_S_S_S_S0_S0_S0_S_S_:
.text._Z7devMainPdPiS_S_S_S_S_S0_S0_S0_S_S_:
[----:B------:R-:W-:Y:S01]  /*0000*/  LDC R1, c[0x0][0x37c] ;  /* 0x0000df00ff017b82 */ /* 0x000fe20000000800 */
[----:B------:R-:W0:Y:S07]  /*0010*/  S2R R0, SR_CTAID.X ;  /* 0x0000000000007919 */ /* 0x000e2e0000002500 */
[----:B------:R-:W0:Y:S01]  /*0020*/  LDC.64 R2, c[0x0][0x380] ;  /* 0x0000e000ff027b82 */ /* 0x000e220000000a00 */
[----:B------:R-:W1:Y:S07]  /*0030*/  LDCU.64 UR8, c[0x0][0x358] ;  /* 0x00006b00ff0877ac */ /* 0x000e6e0008000a00 */
[----:B------:R-:W1:Y:S08]  /*0040*/  LDC.64 R4, c[0x0][0x3a8] ;  /* 0x0000ea00ff047b82 */ /* 0x000e700000000a00 */
[----:B------:R-:W2:Y:S01]  /*0050*/  LDC.64 R6, c[0x0][0x388] ;  /* 0x0000e200ff067b82 */ /* 0x000ea20000000a00 */
[----:B0-----:R-:W-:Y:S01]  /*0060*/  IMAD.WIDE.U32 R2, R0, 0x8, R2 ;  /* 0x0000000800027825 */ /* 0x001fe200078e0002 */
[----:B-1----:R-:W3:Y:S05]  /*0070*/  LDG.E.64 R4, desc[UR8][R4.64] ;  /* 0x0000000804047981 */ /* 0x002eea000c1e1b00 */
[----:B------:R-:W3:Y:S02]  /*0080*/  LDG.E.64 R2, desc[UR8][R2.64] ;  /* 0x0000000802027981 */ /* 0x000ee4000c1e1b00 */
[----:B---3--:R-:W-:-:S14]  /*0090*/  DSETP.GT.AND P0, PT, R2, R4, PT ;  /* 0x000000040200722a */ /* 0x008fdc0003f04000 */
[----:B--2---:R-:W-:Y:S05]  /*00a0*/  @!P0 EXIT ;  /* 0x000000000000894d */ /* 0x004fea0003800000 */
[----:B------:R-:W-:Y:S01]  /*00b0*/  IMAD.WIDE.U32 R2, R0, 0x4, R6 ;  /* 0x0000000400027825 */ /* 0x000fe200078e0006 */
[----:B------:R-:W0:Y:S05]  /*00c0*/  LDCU.64 UR6, c[0x0][0x390] ;  /* 0x00007200ff0677ac */ /* 0x000e2a0008000a00 */
[----:B------:R-:W2:Y:S02]  /*00d0*/  LDG.E R2, desc[UR8][R2.64] ;  /* 0x0000000802027981 */ /* 0x000ea4000c1e1900 */
[----:B--2---:R-:W-:-:S13]  /*00e0*/  ISETP.GT.AND P0, PT, R2, 0xe, PT ;  /* 0x0000000e0200780c */ /* 0x004fda0003f04270 */
[----:B0-----:R-:W-:Y:S05]  /*00f0*/  @P0 EXIT ;  /* 0x000000000000094d */ /* 0x001fea0003800000 */
[----:B------:R-:W0:Y:S01]  /*0100*/  LDC.64 R10, c[0x0][0x3c8] ;  /* 0x0000f200ff0a7b82 */ /* 0x000e220000000a00 */
[----:B------:R-:W-:-:S04]  /*0110*/  UIADD3 UR5, UP0, UPT, UR6, 0x20, URZ ;  /* 0x0000002006057890 */ /* 0x000fc8000ff1e0ff */
[----:B------:R-:W-:-:S03]  /*0120*/  UIADD3.X UR6, UPT, UPT, URZ, UR7, URZ, UP0, !UPT ;  /* 0x00000007ff067290 */ /* 0x000fc600087fe4ff */
[----:B------:R-:W1:Y:S08]  /*0130*/  LDC.64 R8, c[0x0][0x3d0] ;  /* 0x0000f400ff087b82 */ /* 0x000e700000000a00 */
[----:B------:R-:W2:Y:S01]  /*0140*/  LDC.64 R6, c[0x0][0x3d8] ;  /* 0x0000f600ff067b82 */ /* 0x000ea20000000a00 */
[----:B0-----:R-:W-:-:S04]  /*0150*/  IMAD.WIDE.U32 R10, R0, 0x4, R10 ;  /* 0x00000004000a7825 */ /* 0x001fc800078e000a */
[----:B-1----:R-:W-:-:S04]  /*0160*/  IMAD.WIDE.U32 R8, R0, 0x8, R8 ;  /* 0x0000000800087825 */ /* 0x002fc800078e0008 */
[----:B--2---:R-:W-:-:S07]  /*0170*/  IMAD.WIDE.U32 R6, R0, 0x8, R6 ;  /* 0x0000000800067825 */ /* 0x004fce00078e0006 */
.L_x_26:
[----:B------:R-:W0:Y:S01]  /*0180*/  LDC.64 R4, c[0x0][0x3b8] ;  /* 0x0000ee00ff047b82 */ /* 0x000e220000000a00 */
[----:B------:R1:W-:Y:S07]  /*0190*/  STG.E desc[UR8][R10.64], RZ ;  /* 0x000000ff0a007986 */ /* 0x0003ee000c101908 */
[----:B------:R-:W2:Y:S01]  /*01a0*/  LDC.64 R2, c[0x0][0x3c0] ;  /* 0x0000f000ff027b82 */ /* 0x000ea20000000a00 */
[----:B0-----:R-:W3:Y:S04]  /*01b0*/  LDG.E R4, desc[UR8][R4.64] ;  /* 0x0000000804047981 */ /* 0x001ee8000c1e1900 */
[----:B--2---:R1:W5:Y:S01]  /*01c0*/  LDG.E R3, desc[UR8][R2.64] ;  /* 0x0000000802037981 */ /* 0x004362000c1e1900 */
[----:B---3--:R-:W-:-:S13]  /*01d0*/  ISETP.GE.AND P0, PT, R4, 0x1, PT ;  /* 0x000000010400780c */ /* 0x008fda0003f06270 */
[----:B-1----:R-:W-:Y:S05]  /*01e0*/  @!P0 BRA `(.L_x_0) ;  /* 0x0000001800548947 */ /* 0x002fea0003800000 */
[----:B------:R-:W-:-:S07]  /*01f0*/  IMAD.MOV.U32 R2, RZ, RZ, RZ ;  /* 0x000000ffff027224 */ /* 0x000fce00078e00ff */
.L_x_15:
[----:B-----5:R-:W-:Y:S02]  /*0200*/  ISETP.GE.AND P0, PT, R3, 0x1, PT ;  /* 0x000000010300780c */ /* 0x020fe40003f06270 */
[----:B------:R-:W-:-:S11]  /*0210*/  CS2R R24, SRZ ;  /* 0x0000000000187805 */ /* 0x000fd6000001ff00 */
[----:B------:R-:W-:Y:S05]  /*0220*/  @!P0 BRA `(.L_x_1) ;  /* 0x0000000400e48947 */ /* 0x000fea0003800000 */
[C---:B------:R-:W-:Y:S01]  /*0230*/  ISETP.GE.AND P1, PT, R3.reuse, 0x8, PT ;  /* 0x000000080300780c */ /* 0x040fe20003f26270 */
[C---:B------:R-:W-:Y:S01]  /*0240*/  IMAD R26, R3.reuse, R0, RZ ;  /* 0x00000000031a7224 */ /* 0x040fe200078e02ff */
[C---:B------:R-:W-:Y:S01]  /*0250*/  VIMNMX R4, PT, PT, R3.reuse, 0x1, !PT ;  /* 0x0000000103047848 */ /* 0x040fe20007fe0100 */
[----:B------:R-:W-:Y:S01]  /*0260*/  IMAD R27, R3, R2, RZ ;  /* 0x00000002031b7224 */ /* 0x000fe200078e02ff */
[----:B------:R-:W-:Y:S01]  /*0270*/  CS2R R24, SRZ ;  /* 0x0000000000187805 */ /* 0x000fe2000001ff00 */
[----:B------:R-:W-:Y:S01]  /*0280*/  IMAD.MOV.U32 R28, RZ, RZ, RZ ;  /* 0x000000ffff1c7224 */ /* 0x000fe200078e00ff */
[----:B------:R-:W-:-:S04]  /*0290*/  LOP3.LUT R5, R4, 0x7, RZ, 0xc0, !PT ;  /* 0x0000000704057812 */ /* 0x000fc800078ec0ff */
[----:B------:R-:W-:-:S03]  /*02a0*/  ISETP.NE.AND P0, PT, R5, RZ, PT ;  /* 0x000000ff0500720c */ /* 0x000fc60003f05270 */
[----:B------:R-:W-:Y:S10]  /*02b0*/  @!P1 BRA `(.L_x_2) ;  /* 0x0000000000dc9947 */ /* 0x000ff40003800000 */
[----:B------:R-:W0:Y:S01]  /*02c0*/  LDC.64 R14, c[0x0][0x3a0] ;  /* 0x0000e800ff0e7b82 */ /* 0x000e220000000a00 */
[----:B------:R-:W-:Y:S01]  /*02d0*/  IMAD.U32 R12, RZ, RZ, UR5 ;  /* 0x00000005ff0c7e24 */ /* 0x000fe2000f8e00ff */
[----:B------:R-:W-:Y:S01]  /*02e0*/  LOP3.LUT R28, R4, 0x7ffffff8, RZ, 0xc0, !PT ;  /* 0x7ffffff8041c7812 */ /* 0x000fe200078ec0ff */
[----:B------:R-:W-:Y:S01]  /*02f0*/  IMAD.U32 R13, RZ, RZ, UR6 ;  /* 0x00000006ff0d7e24 */ /* 0x000fe2000f8e00ff */
[----:B------:R-:W-:Y:S01]  /*0300*/  CS2R R24, SRZ ;  /* 0x0000000000187805 */ /* 0x000fe2000001ff00 */
[----:B------:R-:W-:-:S04]  /*0310*/  IMAD.WIDE.U32 R12, R27, 0x8, R12 ;  /* 0x000000081b0c7825 */ /* 0x000fc800078e000c */
[----:B------:R-:W-:Y:S01]  /*0320*/  IMAD.MOV.U32 R17, RZ, RZ, R13 ;  /* 0x000000ffff117224 */ /* 0x000fe200078e000d */
[----:B------:R-:W-:Y:S01]  /*0330*/  MOV R18, R12 ;  /* 0x0000000c00127202 */ /* 0x000fe20000000f00 */
[----:B------:R-:W-:Y:S02]  /*0340*/  IMAD.MOV R29, RZ, RZ, -R28 ;  /* 0x000000ffff1d7224 */ /* 0x000fe400078e0a1c */
[----:B0-----:R-:W-:-:S03]  /*0350*/  IMAD.WIDE.U32 R14, R26, 0x8, R14 ;  /* 0x000000081a0e7825 */ /* 0x001fc600078e000e */
[----:B------:R-:W-:-:S05]  /*0360*/  IADD3 R19, P1, PT, R14, 0x20, RZ ;  /* 0x000000200e137810 */ /* 0x000fca0007f3e0ff */
[----:B------:R-:W-:-:S08]  /*0370*/  IMAD.X R16, RZ, RZ, R15, P1 ;  /* 0x000000ffff107224 */ /* 0x000fd000008e060f */
.L_x_3:
[----:B------:R-:W-:Y:S01]  /*0380*/  IMAD.MOV.U32 R12, RZ, RZ, R19 ;  /* 0x000000ffff0c7224 */ /* 0x000fe200078e0013 */
[----:B------:R-:W-:Y:S01]  /*0390*/  MOV R13, R16 ;  /* 0x00000010000d7202 */ /* 0x000fe20000000f00 */
[----:B------:R-:W-:Y:S02]  /*03a0*/  IMAD.MOV.U32 R14, RZ, RZ, R18 ;  /* 0x000000ffff0e7224 */ /* 0x000fe400078e0012 */
[----:B------:R-:W-:Y:S02]  /*03b0*/  IMAD.MOV.U32 R15, RZ, RZ, R17 ;  /* 0x000000ffff0f7224 */ /* 0x000fe400078e0011 */
[----:B------:R-:W2:Y:S04]  /*03c0*/  LDG.E.64 R22, desc[UR8][R12.64+-0x20] ;  /* 0xffffe0080c167981 */ /* 0x000ea8000c1e1b00 */
[----:B------:R-:W2:Y:S04]  /*03d0*/  LDG.E.64 R20, desc[UR8][R14.64+-0x20] ;  /* 0xffffe0080e147981 */ /* 0x000ea8000c1e1b00 */
[----:B------:R-:W3:Y:S04]  /*03e0*/  LDG.E.64 R18, desc[UR8][R12.64+-0x18] ;  /* 0xffffe8080c127981 */ /* 0x000ee8000c1e1b00 */
[----:B------:R-:W3:Y:S01]  /*03f0*/  LDG.E.64 R16, desc[UR8][R14.64+-0x18] ;  /* 0xffffe8080e107981 */ /* 0x000ee2000c1e1b00 */
[----:B--2---:R-:W-:-:S03]  /*0400*/  DADD R20, R22, -R20 ;  /* 0x0000000016147229 */ /* 0x004fc60000000814 */
[----:B------:R-:W2:Y:S05]  /*0410*/  LDG.E.64 R22, desc[UR8][R12.64+-0x10] ;  /* 0xfffff0080c167981 */ /* 0x000eaa000c1e1b00 */
[----:B------:R-:W-:Y:S02]  /*0420*/  DFMA R24, R20, R20, R24 ;  /* 0x000000141418722b */ /* 0x000fe40000000018 */
[----:B---3--:R-:W-:Y:S01]  /*0430*/  DADD R16, R18, -R16 ;  /* 0x0000000012107229 */ /* 0x008fe20000000810 */
[----:B------:R-:W2:Y:S04]  /*0440*/  LDG.E.64 R20, desc[UR8][R14.64+-0x10] ;  /* 0xfffff0080e147981 */ /* 0x000ea8000c1e1b00 */
[----:B------:R-:W3:Y:S03]  /*0450*/  LDG.E.64 R18, desc[UR8][R12.64+-0x8] ;  /* 0xfffff8080c127981 */ /* 0x000ee6000c1e1b00 */
[----:B------:R-:W-:-:S02]  /*0460*/  DFMA R24, R16, R16, R24 ;  /* 0x000000101018722b */ /* 0x000fc40000000018 */
        /* <DEDUP_REMOVED lines=13> */
[----:B------:R-:W3:Y:S04]  /*0540*/  LDG.E.64 R20, desc[UR8][R14.64+0x10] ;  /* 0x000010080e147981 */ /* 0x000ee8000c1e1b00 */
[----:B------:R-:W3:Y:S03]  /*0550*/  LDG.E.64 R18, desc[UR8][R12.64+0x10] ;  /* 0x000010080c127981 */ /* 0x000ee6000c1e1b00 */
[----:B------:R-:W-:Y:S01]  /*0560*/  DFMA R16, R16, R16, R24 ;  /* 0x000000101010722b */ /* 0x000fe20000000018 */
[----:B------:R-:W2:Y:S01]  /*0570*/  LDG.E.64 R24, desc[UR8][R14.64+0x18] ;  /* 0x000018080e187981 */ /* 0x000ea2000c1e1b00 */
[----:B------:R-:W-:-:S05]  /*0580*/  VIADD R29, R29, 0x8 ;  /* 0x000000081d1d7836 */ /* 0x000fca0000000000 */
[----:B------:R-:W-:Y:S01]  /*0590*/  ISETP.NE.AND P1, PT, R29, RZ, PT ;  /* 0x000000ff1d00720c */ /* 0x000fe20003f25270 */
[----:B---3--:R-:W-:Y:S02]  /*05a0*/  DADD R18, R18, -R20 ;  /* 0x0000000012127229 */ /* 0x008fe40000000814 */
[----:B--2---:R-:W-:-:S06]  /*05b0*/  DADD R24, R22, -R24 ;  /* 0x0000000016187229 */ /* 0x004fcc0000000818 */
[----:B------:R-:W-:Y:S01]  /*05c0*/  DFMA R16, R18, R18, R16 ;  /* 0x000000121210722b */ /* 0x000fe20000000010 */
[----:B------:R-:W-:Y:S02]  /*05d0*/  IADD3 R19, P2, PT, R12, 0x40, RZ ;  /* 0x000000400c137810 */ /* 0x000fe40007f5e0ff */
[----:B------:R-:W-:-:S05]  /*05e0*/  IADD3 R18, P3, PT, R14, 0x40, RZ ;  /* 0x000000400e127810 */ /* 0x000fca0007f7e0ff */
[----:B------:R-:W-:Y:S01]  /*05f0*/  DFMA R24, R24, R24, R16 ;  /* 0x000000181818722b */ /* 0x000fe20000000010 */
[----:B------:R-:W-:Y:S01]  /*0600*/  IMAD.X R16, RZ, RZ, R13, P2 ;  /* 0x000000ffff107224 */ /* 0x000fe200010e060d */
[----:B------:R-:W-:Y:S01]  /*0610*/  IADD3.X R17, PT, PT, RZ, R15, RZ, P3, !PT ;  /* 0x0000000fff117210 */ /* 0x000fe20001ffe4ff */
[----:B------:R-:W-:Y:S08]  /*0620*/  @P1 BRA `(.L_x_3) ;  /* 0xfffffffc00541947 */ /* 0x000ff0000383ffff */
.L_x_2:
[----:B------:R-:W-:Y:S05]  /*0630*/  @!P0 BRA `(.L_x_1) ;  /* 0x0000000000e08947 */ /* 0x000fea0003800000 */
[----:B------:R-:W-:-:S13]  /*0640*/  ISETP.GE.U32.AND P0, PT, R5, 0x4, PT ;  /* 0x000000040500780c */ /* 0x000fda0003f06070 */
[----:B------:R-:W-:Y:S05]  /*0650*/  @!P0 BRA `(.L_x_4) ;  /* 0x00000000005c8947 */ /* 0x000fea0003800000 */
[----:B------:R-:W0:Y:S01]  /*0660*/  LDC.64 R22, c[0x0][0x3a0] ;  /* 0x0000e800ff167b82 */ /* 0x000e220000000a00 */
[--C-:B------:R-:W-:Y:S02]  /*0670*/  IMAD.IADD R5, R26, 0x1, R28.reuse ;  /* 0x000000011a057824 */ /* 0x100fe400078e021c */
[----:B------:R-:W-:-:S05]  /*0680*/  IMAD.IADD R13, R27, 0x1, R28 ;  /* 0x000000011b0d7824 */ /* 0x000fca00078e021c */
[----:B------:R-:W1:Y:S01]  /*0690*/  LDC.64 R18, c[0x0][0x390] ;  /* 0x0000e400ff127b82 */ /* 0x000e620000000a00 */
[----:B0-----:R-:W-:-:S05]  /*06a0*/  IMAD.WIDE R22, R5, 0x8, R22 ;  /* 0x0000000805167825 */ /* 0x001fca00078e0216 */
[----:B------:R-:W2:Y:S01]  /*06b0*/  LDG.E.64 R20, desc[UR8][R22.64] ;  /* 0x0000000816147981 */ /* 0x000ea2000c1e1b00 */
[----:B-1----:R-:W-:-:S03]  /*06c0*/  IMAD.WIDE R18, R13, 0x8, R18 ;  /* 0x000000080d127825 */ /* 0x002fc600078e0212 */
[----:B------:R-:W3:Y:S04]  /*06d0*/  LDG.E.64 R14, desc[UR8][R22.64+0x8] ;  /* 0x00000808160e7981 */ /* 0x000ee8000c1e1b00 */
[----:B------:R-:W2:Y:S04]  /*06e0*/  LDG.E.64 R12, desc[UR8][R18.64] ;  /* 0x00000008120c7981 */ /* 0x000ea8000c1e1b00 */
[----:B------:R-:W3:Y:S04]  /*06f0*/  LDG.E.64 R16, desc[UR8][R18.64+0x8] ;  /* 0x0000080812107981 */ /* 0x000ee8000c1e1b00 */
[----:B------:R-:W4:Y:S01]  /*0700*/  LDG.E.64 R30, desc[UR8][R18.64+0x18] ;  /* 0x00001808121e7981 */ /* 0x000f22000c1e1b00 */
[----:B--2---:R-:W-:-:S03]  /*0710*/  DADD R12, R20, -R12 ;  /* 0x00000000140c7229 */ /* 0x004fc6000000080c */
[----:B------:R-:W4:Y:S01]  /*0720*/  LDG.E.64 R20, desc[UR8][R22.64+0x18] ;  /* 0x0000180816147981 */ /* 0x000f22000c1e1b00 */
[----:B---3--:R-:W-:-:S03]  /*0730*/  DADD R14, R14, -R16 ;  /* 0x000000000e0e7229 */ /* 0x008fc60000000810 */
[----:B------:R-:W2:Y:S01]  /*0740*/  LDG.E.64 R16, desc[UR8][R22.64+0x10] ;  /* 0x0000100816107981 */ /* 0x000ea2000c1e1b00 */
[----:B------:R-:W-:-:S03]  /*0750*/  DFMA R24, R12, R12, R24 ;  /* 0x0000000c0c18722b */ /* 0x000fc60000000018 */
[----:B------:R-:W2:Y:S05]  /*0760*/  LDG.E.64 R12, desc[UR8][R18.64+0x10] ;  /* 0x00001008120c7981 */ /* 0x000eaa000c1e1b00 */
[----:B------:R-:W-:Y:S01]  /*0770*/  DFMA R24, R14, R14, R24 ;  /* 0x0000000e0e18722b */ /* 0x000fe20000000018 */
[----:B------:R-:W-:Y:S01]  /*0780*/  VIADD R28, R28, 0x4 ;  /* 0x000000041c1c7836 */ /* 0x000fe20000000000 */
[----:B----4-:R-:W-:Y:S02]  /*0790*/  DADD R20, R20, -R30 ;  /* 0x0000000014147229 */ /* 0x010fe4000000081e */
[----:B--2---:R-:W-:-:S08]  /*07a0*/  DADD R12, R16, -R12 ;  /* 0x00000000100c7229 */ /* 0x004fd0000000080c */
[----:B------:R-:W-:-:S08]  /*07b0*/  DFMA R24, R12, R12, R24 ;  /* 0x0000000c0c18722b */ /* 0x000fd00000000018 */
[----:B------:R-:W-:-:S11]  /*07c0*/  DFMA R24, R20, R20, R24 ;  /* 0x000000141418722b */ /* 0x000fd60000000018 */
.L_x_4:
[----:B------:R-:W-:-:S04]  /*07d0*/  LOP3.LUT R5, R4, 0x3, RZ, 0xc0, !PT ;  /* 0x0000000304057812 */ /* 0x000fc800078ec0ff */
[----:B------:R-:W-:-:S13]  /*07e0*/  ISETP.NE.AND P0, PT, R5, RZ, PT ;  /* 0x000000ff0500720c */ /* 0x000fda0003f05270 */
[----:B------:R-:W-:Y:S05]  /*07f0*/  @!P0 BRA `(.L_x_1) ;  /* 0x0000000000708947 */ /* 0x000fea0003800000 */
[----:B------:R-:W-:Y:S02]  /*0800*/  ISETP.NE.AND P0, PT, R5, 0x1, PT ;  /* 0x000000010500780c */ /* 0x000fe40003f05270 */
[----:B------:R-:W-:-:S04]  /*0810*/  LOP3.LUT R4, R4, 0x1, RZ, 0xc0, !PT ;  /* 0x0000000104047812 */ /* 0x000fc800078ec0ff */
[----:B------:R-:W-:-:S07]  /*0820*/  ISETP.NE.U32.AND P1, PT, R4, 0x1, PT ;  /* 0x000000010400780c */ /* 0x000fce0003f25070 */
[----:B------:R-:W0:Y:S01]  /*0830*/  @P0 LDC.64 R20, c[0x0][0x3a0] ;  /* 0x0000e800ff140b82 */ /* 0x000e220000000a00 */
[----:B------:R-:W-:Y:S01]  /*0840*/  @P0 IADD3 R19, PT, PT, R27, R28, RZ ;  /* 0x0000001c1b130210 */ /* 0x000fe20007ffe0ff */
[----:B------:R-:W-:Y:S02]  /*0850*/  @P0 IMAD.IADD R17, R26, 0x1, R28 ;  /* 0x000000011a110824 */ /* 0x000fe400078e021c */
[----:B------:R-:W-:-:S04]  /*0860*/  @P0 VIADD R28, R28, 0x2 ;  /* 0x000000021c1c0836 */ /* 0x000fc80000000000 */
[----:B------:R-:W1:Y:S08]  /*0870*/  @P0 LDC.64 R14, c[0x0][0x390] ;  /* 0x0000e400ff0e0b82 */ /* 0x000e700000000a00 */
[----:B------:R-:W2:Y:S08]  /*0880*/  @!P1 LDC.64 R12, c[0x0][0x3a0] ;  /* 0x0000e800ff0c9b82 */ /* 0x000eb00000000a00 */
[----:B------:R-:W3:Y:S01]  /*0890*/  @!P1 LDC.64 R4, c[0x0][0x390] ;  /* 0x0000e400ff049b82 */ /* 0x000ee20000000a00 */
[----:B0-----:R-:W-:-:S04]  /*08a0*/  @P0 IMAD.WIDE R20, R17, 0x8, R20 ;  /* 0x0000000811140825 */ /* 0x001fc800078e0214 */
[----:B------:R-:W-:Y:S01]  /*08b0*/  @!P1 IMAD.IADD R29, R26, 0x1, R28 ;  /* 0x000000011a1d9824 */ /* 0x000fe200078e021c */
[----:B------:R-:W4:Y:S01]  /*08c0*/  @P0 LDG.E.64 R22, desc[UR8][R20.64+0x8] ;  /* 0x0000080814160981 */ /* 0x000f22000c1e1b00 */
[----:B-1----:R-:W-:-:S03]  /*08d0*/  @P0 IMAD.WIDE R14, R19, 0x8, R14 ;  /* 0x00000008130e0825 */ /* 0x002fc600078e020e */
[----:B------:R-:W5:Y:S04]  /*08e0*/  @P0 LDG.E.64 R18, desc[UR8][R20.64] ;  /* 0x0000000814120981 */ /* 0x000f68000c1e1b00 */
[----:B------:R-:W5:Y:S01]  /*08f0*/  @P0 LDG.E.64 R16, desc[UR8][R14.64] ;  /* 0x000000080e100981 */ /* 0x000f62000c1e1b00 */
[----:B------:R-:W-:-:S03]  /*0900*/  @!P1 IMAD.IADD R31, R27, 0x1, R28 ;  /* 0x000000011b1f9824 */ /* 0x000fc600078e021c */
[----:B------:R-:W4:Y:S01]  /*0910*/  @P0 LDG.E.64 R26, desc[UR8][R14.64+0x8] ;  /* 0x000008080e1a0981 */ /* 0x000f22000c1e1b00 */
[----:B--2---:R-:W-:-:S04]  /*0920*/  @!P1 IMAD.WIDE R12, R29, 0x8, R12 ;  /* 0x000000081d0c9825 */ /* 0x004fc800078e020c */
[----:B---3--:R-:W-:Y:S02]  /*0930*/  @!P1 IMAD.WIDE R4, R31, 0x8, R4 ;  /* 0x000000081f049825 */ /* 0x008fe400078e0204 */
[----:B------:R-:W2:Y:S04]  /*0940*/  @!P1 LDG.E.64 R12, desc[UR8][R12.64] ;  /* 0x000000080c0c9981 */ /* 0x000ea8000c1e1b00 */
[----:B------:R-:W2:Y:S01]  /*0950*/  @!P1 LDG.E.64 R4, desc[UR8][R4.64] ;  /* 0x0000000804049981 */ /* 0x000ea2000c1e1b00 */
[----:B-----5:R-:W-:Y:S02]  /*0960*/  @P0 DADD R16, R18, -R16 ;  /* 0x0000000012100229 */ /* 0x020fe40000000810 */
[----:B----4-:R-:W-:-:S06]  /*0970*/  @P0 DADD R22, R22, -R26 ;  /* 0x0000000016160229 */ /* 0x010fcc000000081a */
[----:B------:R-:W-:-:S08]  /*0980*/  @P0 DFMA R16, R16, R16, R24 ;  /* 0x000000101010022b */ /* 0x000fd00000000018 */
[----:B------:R-:W-:Y:S02]  /*0990*/  @P0 DFMA R24, R22, R22, R16 ;  /* 0x000000161618022b */ /* 0x000fe40000000010 */
[----:B--2---:R-:W-:-:S08]  /*09a0*/  @!P1 DADD R16, R12, -R4 ;  /* 0x000000000c109229 */ /* 0x004fd00000000804 */
[----:B------:R-:W-:-:S11]  /*09b0*/  @!P1 DFMA R24, R16, R16, R24 ;  /* 0x000000101018922b */ /* 0x000fd60000000018 */
.L_x_1:
[----:B------:R-:W0:Y:S01]  /*09c0*/  MUFU.RSQ64H R17, R25 ;  /* 0x0000001900117308 */ /* 0x000e220000001c00 */
[----:B------:R-:W-:Y:S01]  /*09d0*/  VIADD R16, R25, 0xfcb00000 ;  /* 0xfcb0000019107836 */ /* 0x000fe20000000000 */
[----:B------:R-:W-:Y:S01]  /*09e0*/  MOV R12, 0x0 ;  /* 0x00000000000c7802 */ /* 0x000fe20000000f00 */
[----:B------:R-:W-:-:S03]  /*09f0*/  IMAD.MOV.U32 R13, RZ, RZ, 0x3fd80000 ;  /* 0x3fd80000ff0d7424 */ /* 0x000fc600078e00ff */
[----:B------:R-:W-:Y:S01]  /*0a00*/  ISETP.GE.U32.AND P0, PT, R16, 0x7ca00000, PT ;  /* 0x7ca000001000780c */ /* 0x000fe20003f06070 */
[----:B0-----:R-:W-:-:S08]  /*0a10*/  DMUL R4, R16, R16 ;  /* 0x0000001010047228 */ /* 0x001fd00000000000 */
[----:B------:R-:W-:-:S08]  /*0a20*/  DFMA R4, -R4, R24, 1 ;  /* 0x3ff000000404742b */ /* 0x000fd00000000118 */
[----:B------:R-:W-:Y:S02]  /*0a30*/  DFMA R12, R4, R12, 0.5 ;  /* 0x3fe00000040c742b */ /* 0x000fe4000000000c */
[----:B------:R-:W-:-:S08]  /*0a40*/  DMUL R4, R16, R4 ;  /* 0x0000000410047228 */ /* 0x000fd00000000000 */
[----:B------:R-:W-:-:S08]  /*0a50*/  DFMA R18, R12, R4, R16 ;  /* 0x000000040c12722b */ /* 0x000fd00000000010 */
[----:B------:R-:W-:Y:S02]  /*0a60*/  DMUL R12, R18, R24 ;  /* 0x00000018120c7228 */ /* 0x000fe40000000000 */
[----:B------:R-:W-:Y:S02]  /*0a70*/  VIADD R15, R19, 0xfff00000 ;  /* 0xfff00000130f7836 */ /* 0x000fe40000000000 */
[----:B------:R-:W-:-:S04]  /*0a80*/  IMAD.MOV.U32 R14, RZ, RZ, R18 ;  /* 0x000000ffff0e7224 */ /* 0x000fc800078e0012 */
[----:B------:R-:W-:-:S08]  /*0a90*/  DFMA R20, R12, -R12, R24 ;  /* 0x8000000c0c14722b */ /* 0x000fd00000000018 */
[----:B------:R-:W-:Y:S01]  /*0aa0*/  DFMA R4, R20, R14, R12 ;  /* 0x0000000e1404722b */ /* 0x000fe2000000000c */
[----:B------:R-:W-:Y:S10]  /*0ab0*/  @!P0 BRA `(.L_x_5) ;  /* 0x0000000000288947 */ /* 0x000ff40003800000 */
[----:B------:R-:W-:Y:S01]  /*0ac0*/  IMAD.MOV.U32 R14, RZ, RZ, R18 ;  /* 0x000000ffff0e7224 */ /* 0x000fe200078e0012 */
[----:B------:R-:W-:Y:S01]  /*0ad0*/  MOV R4, R24 ;  /* 0x0000001800047202 */ /* 0x000fe20000000f00 */
[----:B------:R-:W-:Y:S01]  /*0ae0*/  IMAD.MOV.U32 R22, RZ, RZ, R16 ;  /* 0x000000ffff167224 */ /* 0x000fe200078e0010 */
[----:B------:R-:W-:Y:S01]  /*0af0*/  MOV R16, 0xb40 ;  /* 0x00000b4000107802 */ /* 0x000fe20000000f00 */
[----:B------:R-:W-:Y:S02]  /*0b00*/  IMAD.MOV.U32 R5, RZ, RZ, R25 ;  /* 0x000000ffff057224 */ /* 0x000fe400078e0019 */
[----:B------:R-:W-:Y:S02]  /*0b10*/  IMAD.MOV.U32 R18, RZ, RZ, R12 ;  /* 0x000000ffff127224 */ /* 0x000fe400078e000c */
[----:B------:R-:W-:-:S07]  /*0b20*/  IMAD.MOV.U32 R19, RZ, RZ, R13 ;  /* 0x000000ffff137224 */ /* 0x000fce00078e000d */
[----:B------:R-:W-:Y:S05]  /*0b30*/  CALL.REL.NOINC `($__internal_1_$__cuda_sm20_dsqrt_rn_f64_mediumpath_v1) ;  /* 0x0000002000b07944 */ /* 0x000fea0003c00000 */
[----:B------:R-:W-:Y:S01]  /*0b40*/  MOV R4, R14 ;  /* 0x0000000e00047202 */ /* 0x000fe20000000f00 */
[----:B------:R-:W-:-:S07]  /*0b50*/  IMAD.MOV.U32 R5, RZ, RZ, R15 ;  /* 0x000000ffff057224 */ /* 0x000fce00078e000f */
.L_x_5:
[----:B------:R-:W0:Y:S02]  /*0b60*/  LDC.64 R12, c[0x0][0x3b0] ;  /* 0x0000ec00ff0c7b82 */ /* 0x000e240000000a00 */
[----:B0-----:R-:W2:Y:S02]  /*0b70*/  LDG.E.64 R12, desc[UR8][R12.64] ;  /* 0x000000080c0c7981 */ /* 0x001ea4000c1e1b00 */
[----:B--2---:R-:W-:-:S08]  /*0b80*/  DMUL R14, R12, R12 ;  /* 0x0000000c0c0e7228 */ /* 0x004fd00000000000 */
[----:B------:R-:W-:-:S14]  /*0b90*/  DSETP.GEU.AND P0, PT, R4, R14, PT ;  /* 0x0000000e0400722a */ /* 0x000fdc0003f0e000 */
[----:B------:R-:W-:Y:S05]  /*0ba0*/  @P0 BRA `(.L_x_6) ;  /* 0x0000000c00d00947 */ /* 0x000fea0003800000 */
[----:B------:R-:W-:Y:S02]  /*0bb0*/  ISETP.GE.AND P0, PT, R3, 0x1, PT ;  /* 0x000000010300780c */ /* 0x000fe40003f06270 */
[----:B------:R-:W-:-:S11]  /*0bc0*/  CS2R R4, SRZ ;  /* 0x0000000000047805 */ /* 0x000fd6000001ff00 */
[----:B------:R-:W-:Y:S05]  /*0bd0*/  @!P0 BRA `(.L_x_7) ;  /* 0x0000000400b48947 */ /* 0x000fea0003800000 */
[C---:B------:R-:W-:Y:S01]  /*0be0*/  ISETP.GE.U32.AND P0, PT, R3.reuse, 0x8, PT ;  /* 0x000000080300780c */ /* 0x040fe20003f06070 */
[C---:B------:R-:W-:Y:S01]  /*0bf0*/  IMAD R27, R3.reuse, R0, RZ ;  /* 0x00000000031b7224 */ /* 0x040fe200078e02ff */
[C---:B------:R-:W-:Y:S01]  /*0c00*/  LOP3.LUT R22, R3.reuse, 0x7, RZ, 0xc0, !PT ;  /* 0x0000000703167812 */ /* 0x040fe200078ec0ff */
[----:B------:R-:W-:Y:S01]  /*0c10*/  IMAD R29, R3, R2, RZ ;  /* 0x00000002031d7224 */ /* 0x000fe200078e02ff */
[----:B------:R-:W-:Y:S01]  /*0c20*/  CS2R R4, SRZ ;  /* 0x0000000000047805 */ /* 0x000fe2000001ff00 */
[----:B------:R-:W-:Y:S01]  /*0c30*/  IMAD.MOV.U32 R26, RZ, RZ, RZ ;  /* 0x000000ffff1a7224 */ /* 0x000fe200078e00ff */
[----:B------:R-:W-:-:S07]  /*0c40*/  ISETP.NE.AND P1, PT, R22, RZ, PT ;  /* 0x000000ff1600720c */ /* 0x000fce0003f25270 */
[----:B------:R-:W-:Y:S06]  /*0c50*/  @!P0 BRA `(.L_x_8) ;  /* 0x0000000000b08947 */ /* 0x000fec0003800000 */
[----:B------:R-:W-:Y:S02]  /*0c60*/  LOP3.LUT R26, R3, 0x7ffffff8, RZ, 0xc0, !PT ;  /* 0x7ffffff8031a7812 */ /* 0x000fe400078ec0ff */
[----:B------:R-:W-:Y:S01]  /*0c70*/  CS2R R4, SRZ ;  /* 0x0000000000047805 */ /* 0x000fe2000001ff00 */
[----:B------:R-:W-:-:S06]  /*0c80*/  UMOV UR4, URZ ;  /* 0x000000ff00047c82 */ /* 0x000fcc0008000000 */
.L_x_9:
[----:B------:R-:W0:Y:S01]  /*0c90*/  LDC.64 R16, c[0x0][0x3a0] ;  /* 0x0000e800ff107b82 */ /* 0x000e220000000a00 */
[----:B------:R-:W-:Y:S02]  /*0ca0*/  VIADD R19, R27, UR4 ;  /* 0x000000041b137c36 */ /* 0x000fe40008000000 */
[----:B------:R-:W-:-:S05]  /*0cb0*/  VIADD R21, R29, UR4 ;  /* 0x000000041d157c36 */ /* 0x000fca0008000000 */
[----:B------:R-:W1:Y:S01]  /*0cc0*/  LDC.64 R14, c[0x0][0x390] ;  /* 0x0000e400ff0e7b82 */ /* 0x000e620000000a00 */
[----:B0-----:R-:W-:-:S05]  /*0cd0*/  IMAD.WIDE.U32 R16, R19, 0x8, R16 ;  /* 0x0000000813107825 */ /* 0x001fca00078e0010 */
[----:B------:R-:W2:Y:S01]  /*0ce0*/  LDG.E.64 R30, desc[UR8][R16.64] ;  /* 0x00000008101e7981 */ /* 0x000ea2000c1e1b00 */
[----:B-1----:R-:W-:-:S03]  /*0cf0*/  IMAD.WIDE.U32 R14, R21, 0x8, R14 ;  /* 0x00000008150e7825 */ /* 0x002fc600078e000e */
[----:B------:R-:W3:Y:S04]  /*0d00*/  LDG.E.64 R20, desc[UR8][R16.64+0x8] ;  /* 0x0000080810147981 */ /* 0x000ee8000c1e1b00 */
[----:B------:R-:W2:Y:S04]  /*0d10*/  LDG.E.64 R24, desc[UR8][R14.64] ;  /* 0x000000080e187981 */ /* 0x000ea8000c1e1b00 */
[----:B------:R-:W3:Y:S01]  /*0d20*/  LDG.E.64 R18, desc[UR8][R14.64+0x8] ;  /* 0x000008080e127981 */ /* 0x000ee2000c1e1b00 */
[----:B--2---:R-:W-:Y:S02]  /*0d30*/  DADD R24, R30, -R24 ;  /* 0x000000001e187229 */ /* 0x004fe40000000818 */
[----:B---3--:R-:W-:Y:S01]  /*0d40*/  DADD R18, R20, -R18 ;  /* 0x0000000014127229 */ /* 0x008fe20000000812 */
[----:B------:R-:W2:Y:S05]  /*0d50*/  LDG.E.64 R20, desc[UR8][R14.64+0x10] ;  /* 0x000010080e147981 */ /* 0x000eaa000c1e1b00 */
[----:B------:R-:W-:-:S02]  /*0d60*/  DFMA R30, R24, R24, R4 ;  /* 0x00000018181e722b */ /* 0x000fc40000000004 */
[----:B------:R-:W2:Y:S04]  /*0d70*/  LDG.E.64 R24, desc[UR8][R16.64+0x10] ;  /* 0x0000100810187981 */ /* 0x000ea8000c1e1b00 */
[----:B------:R-:W3:Y:S02]  /*0d80*/  LDG.E.64 R4, desc[UR8][R14.64+0x18] ;  /* 0x000018080e047981 */ /* 0x000ee4000c1e1b00 */
[----:B------:R-:W-:Y:S02]  /*0d90*/  DFMA R30, R18, R18, R30 ;  /* 0x00000012121e722b */ /* 0x000fe4000000001e */
[----:B------:R-:W3:Y:S01]  /*0da0*/  LDG.E.64 R18, desc[UR8][R16.64+0x18] ;  /* 0x0000180810127981 */ /* 0x000ee2000c1e1b00 */
[----:B--2---:R-:W-:-:S03]  /*0db0*/  DADD R20, R24, -R20 ;  /* 0x0000000018147229 */ /* 0x004fc60000000814 */
[----:B------:R-:W2:Y:S01]  /*0dc0*/  LDG.E.64 R24, desc[UR8][R16.64+0x20] ;  /* 0x0000200810187981 */ /* 0x000ea2000c1e1b00 */
[----:B---3--:R-:W-:-:S04]  /*0dd0*/  DADD R4, R18, -R4 ;  /* 0x0000000012047229 */ /* 0x008fc80000000804 */
[----:B------:R-:W-:Y:S01]  /*0de0*/  DFMA R30, R20, R20, R30 ;  /* 0x00000014141e722b */ /* 0x000fe2000000001e */
[----:B------:R-:W3:Y:S04]  /*0df0*/  LDG.E.64 R18, desc[UR8][R14.64+0x28] ;  /* 0x000028080e127981 */ /* 0x000ee8000c1e1b00 */
[----:B------:R-:W2:Y:S03]  /*0e00*/  LDG.E.64 R20, desc[UR8][R14.64+0x20] ;  /* 0x000020080e147981 */ /* 0x000ea6000c1e1b00 */
[----:B------:R-:W-:Y:S01]  /*0e10*/  DFMA R30, R4, R4, R30 ;  /* 0x00000004041e722b */ /* 0x000fe2000000001e */
[----:B------:R-:W3:Y:S01]  /*0e20*/  LDG.E.64 R4, desc[UR8][R16.64+0x28] ;  /* 0x0000280810047981 */ /* 0x000ee2000c1e1b00 */
[----:B--2---:R-:W-:-:S03]  /*0e30*/  DADD R20, R24, -R20 ;  /* 0x0000000018147229 */ /* 0x004fc60000000814 */
[----:B------:R-:W2:Y:S01]  /*0e40*/  LDG.E.64 R24, desc[UR8][R16.64+0x38] ;  /* 0x0000380810187981 */ /* 0x000ea2000c1e1b00 */
[----:B---3--:R-:W-:-:S03]  /*0e50*/  DADD R4, R4, -R18 ;  /* 0x0000000004047229 */ /* 0x008fc60000000812 */
[----:B------:R-:W3:Y:S01]  /*0e60*/  LDG.E.64 R18, desc[UR8][R16.64+0x30] ;  /* 0x0000300810127981 */ /* 0x000ee2000c1e1b00 */
[----:B------:R-:W-:-:S03]  /*0e70*/  DFMA R20, R20, R20, R30 ;  /* 0x000000141414722b */ /* 0x000fc6000000001e */
[----:B------:R-:W2:Y:S05]  /*0e80*/  LDG.E.64 R30, desc[UR8][R14.64+0x38] ;  /* 0x000038080e1e7981 */ /* 0x000eaa000c1e1b00 */
[----:B------:R-:W-:Y:S01]  /*0e90*/  DFMA R20, R4, R4, R20 ;  /* 0x000000040414722b */ /* 0x000fe20000000014 */
[----:B------:R-:W3:Y:S01]  /*0ea0*/  LDG.E.64 R4, desc[UR8][R14.64+0x30] ;  /* 0x000030080e047981 */ /* 0x000ee2000c1e1b00 */
[----:B------:R-:W-:-:S06]  /*0eb0*/  UIADD3 UR4, UPT, UPT, UR4, 0x8, URZ ;  /* 0x0000000804047890 */ /* 0x000fcc000fffe0ff */
[----:B------:R-:W-:Y:S01]  /*0ec0*/  ISETP.NE.AND P0, PT, R26, UR4, PT ;  /* 0x000000041a007c0c */ /* 0x000fe2000bf05270 */
[----:B---3--:R-:W-:Y:S02]  /*0ed0*/  DADD R4, R18, -R4 ;  /* 0x0000000012047229 */ /* 0x008fe40000000804 */
[----:B--2---:R-:W-:-:S06]  /*0ee0*/  DADD R24, R24, -R30 ;  /* 0x0000000018187229 */ /* 0x004fcc000000081e */
[----:B------:R-:W-:-:S08]  /*0ef0*/  DFMA R4, R4, R4, R20 ;  /* 0x000000040404722b */ /* 0x000fd00000000014 */
[----:B------:R-:W-:Y:S01]  /*0f00*/  DFMA R4, R24, R24, R4 ;  /* 0x000000181804722b */ /* 0x000fe20000000004 */
[----:B------:R-:W-:Y:S10]  /*0f10*/  @P0 BRA `(.L_x_9) ;  /* 0xfffffffc005c0947 */ /* 0x000ff4000383ffff */
.L_x_8:
[----:B------:R-:W-:Y:S05]  /*0f20*/  @!P1 BRA `(.L_x_7) ;  /* 0x0000000000e09947 */ /* 0x000fea0003800000 */
[----:B------:R-:W-:Y:S02]  /*0f30*/  ISETP.GE.U32.AND P0, PT, R22, 0x4, PT ;  /* 0x000000041600780c */ /* 0x000fe40003f06070 */
[----:B------:R-:W-:-:S04]  /*0f40*/  LOP3.LUT R28, R3, 0x3, RZ, 0xc0, !PT ;  /* 0x00000003031c7812 */ /* 0x000fc800078ec0ff */
[----:B------:R-:W-:-:S07]  /*0f50*/  ISETP.NE.AND P1, PT, R28, RZ, PT ;  /* 0x000000ff1c00720c */ /* 0x000fce0003f25270 */
[----:B------:R-:W-:Y:S06]  /*0f60*/  @!P0 BRA `(.L_x_10) ;  /* 0x00000000005c8947 */ /* 0x000fec0003800000 */
[----:B------:R-:W0:Y:S01]  /*0f70*/  LDC.64 R14, c[0x0][0x3a0] ;  /* 0x0000e800ff0e7b82 */ /* 0x000e220000000a00 */
[----:B------:R-:W-:Y:S01]  /*0f80*/  IADD3 R19, PT, PT, R27, R26, RZ ;  /* 0x0000001a1b137210 */ /* 0x000fe20007ffe0ff */
[----:B------:R-:W-:-:S06]  /*0f90*/  IMAD.IADD R21, R29, 0x1, R26 ;  /* 0x000000011d157824 */ /* 0x000fcc00078e021a */
[----:B------:R-:W1:Y:S01]  /*0fa0*/  LDC.64 R16, c[0x0][0x390] ;  /* 0x0000e400ff107b82 */ /* 0x000e620000000a00 */
[----:B0-----:R-:W-:-:S05]  /*0fb0*/  IMAD.WIDE R14, R19, 0x8, R14 ;  /* 0x00000008130e7825 */ /* 0x001fca00078e020e */
[----:B------:R-:W2:Y:S01]  /*0fc0*/  LDG.E.64 R18, desc[UR8][R14.64] ;  /* 0x000000080e127981 */ /* 0x000ea2000c1e1b00 */
[----:B-1----:R-:W-:-:S03]  /*0fd0*/  IMAD.WIDE R16, R21, 0x8, R16 ;  /* 0x0000000815107825 */ /* 0x002fc600078e0210 */
[----:B------:R-:W3:Y:S04]  /*0fe0*/  LDG.E.64 R22, desc[UR8][R14.64+0x8] ;  /* 0x000008080e167981 */ /* 0x000ee8000c1e1b00 */
[----:B------:R-:W2:Y:S04]  /*0ff0*/  LDG.E.64 R20, desc[UR8][R16.64] ;  /* 0x0000000810147981 */ /* 0x000ea8000c1e1b00 */
[----:B------:R-:W3:Y:S01]  /*1000*/  LDG.E.64 R24, desc[UR8][R16.64+0x8] ;  /* 0x0000080810187981 */ /* 0x000ee2000c1e1b00 */
[----:B--2---:R-:W-:Y:S02]  /*1010*/  DADD R18, R18, -R20 ;  /* 0x0000000012127229 */ /* 0x004fe40000000814 */
[----:B---3--:R-:W-:Y:S01]  /*1020*/  DADD R22, R22, -R24 ;  /* 0x0000000016167229 */ /* 0x008fe20000000818 */
[----:B------:R-:W2:Y:S05]  /*1030*/  LDG.E.64 R24, desc[UR8][R16.64+0x18] ;  /* 0x0000180810187981 */ /* 0x000eaa000c1e1b00 */
[----:B------:R-:W-:-:S02]  /*1040*/  DFMA R20, R18, R18, R4 ;  /* 0x000000121214722b */ /* 0x000fc40000000004 */
[----:B------:R-:W3:Y:S04]  /*1050*/  LDG.E.64 R18, desc[UR8][R14.64+0x10] ;  /* 0x000010080e127981 */ /* 0x000ee8000c1e1b00 */
[----:B------:R-:W3:Y:S02]  /*1060*/  LDG.E.64 R4, desc[UR8][R16.64+0x10] ;  /* 0x0000100810047981 */ /* 0x000ee4000c1e1b00 */
[----:B------:R-:W-:Y:S02]  /*1070*/  DFMA R20, R22, R22, R20 ;  /* 0x000000161614722b */ /* 0x000fe40000000014 */
[----:B------:R-:W2:Y:S01]  /*1080*/  LDG.E.64 R22, desc[UR8][R14.64+0x18] ;  /* 0x000018080e167981 */ /* 0x000ea2000c1e1b00 */
[----:B------:R-:W-:Y:S01]  /*1090*/  VIADD R26, R26, 0x4 ;  /* 0x000000041a1a7836 */ /* 0x000fe20000000000 */
[----:B---3--:R-:W-:-:S02]  /*10a0*/  DADD R4, R18, -R4 ;  /* 0x0000000012047229 */ /* 0x008fc40000000804 */
[----:B--2---:R-:W-:-:S06]  /*10b0*/  DADD R22, R22, -R24 ;  /* 0x0000000016167229 */ /* 0x004fcc0000000818 */
[----:B------:R-:W-:-:S08]  /*10c0*/  DFMA R4, R4, R4, R20 ;  /* 0x000000040404722b */ /* 0x000fd00000000014 */
[----:B------:R-:W-:-:S11]  /*10d0*/  DFMA R4, R22, R22, R4 ;  /* 0x000000161604722b */ /* 0x000fd60000000004 */
.L_x_10:
[----:B------:R-:W-:Y:S05]  /*10e0*/  @!P1 BRA `(.L_x_7) ;  /* 0x0000000000709947 */ /* 0x000fea0003800000 */
[----:B------:R-:W-:Y:S02]  /*10f0*/  ISETP.NE.AND P0, PT, R28, 0x1, PT ;  /* 0x000000011c00780c */ /* 0x000fe40003f05270 */
[----:B------:R-:W-:-:S04]  /*1100*/  LOP3.LUT R3, R3, 0x1, RZ, 0xc0, !PT ;  /* 0x0000000103037812 */ /* 0x000fc800078ec0ff */
[----:B------:R-:W-:-:S07]  /*1110*/  ISETP.NE.U32.AND P1, PT, R3, 0x1, PT ;  /* 0x000000010300780c */ /* 0x000fce0003f25070 */
[----:B------:R-:W0:Y:S01]  /*1120*/  @P0 LDC.64 R16, c[0x0][0x3a0] ;  /* 0x0000e800ff100b82 */ /* 0x000e220000000a00 */
[--C-:B------:R-:W-:Y:S02]  /*1130*/  @P0 IMAD.IADD R3, R27, 0x1, R26.reuse ;  /* 0x000000011b030824 */ /* 0x100fe400078e021a */
[----:B------:R-:W-:Y:S01]  /*1140*/  @P0 IMAD.IADD R23, R29, 0x1, R26 ;  /* 0x000000011d170824 */ /* 0x000fe200078e021a */
[----:B------:R-:W-:-:S04]  /*1150*/  @P0 IADD3 R26, PT, PT, R26, 0x2, RZ ;  /* 0x000000021a1a0810 */ /* 0x000fc80007ffe0ff */
[----:B------:R-:W1:Y:S01]  /*1160*/  @P0 LDC.64 R20, c[0x0][0x390] ;  /* 0x0000e400ff140b82 */ /* 0x000e620000000a00 */
[----:B------:R-:W-:-:S07]  /*1170*/  @!P1 IMAD.IADD R27, R27, 0x1, R26 ;  /* 0x000000011b1b9824 */ /* 0x000fce00078e021a */
[----:B------:R-:W2:Y:S08]  /*1180*/  @!P1 LDC.64 R18, c[0x0][0x3a0] ;  /* 0x0000e800ff129b82 */ /* 0x000eb00000000a00 */
[----:B------:R-:W3:Y:S01]  /*1190*/  @!P1 LDC.64 R14, c[0x0][0x390] ;  /* 0x0000e400ff0e9b82 */ /* 0x000ee20000000a00 */
[----:B0-----:R-:W-:-:S04]  /*11a0*/  @P0 IMAD.WIDE R16, R3, 0x8, R16 ;  /* 0x0000000803100825 */ /* 0x001fc800078e0210 */
[----:B------:R-:W-:Y:S01]  /*11b0*/  @!P1 IMAD.IADD R3, R29, 0x1, R26 ;  /* 0x000000011d039824 */ /* 0x000fe200078e021a */
[----:B------:R-:W4:Y:S01]  /*11c0*/  @P0 LDG.E.64 R24, desc[UR8][R16.64] ;  /* 0x0000000810180981 */ /* 0x000f22000c1e1b00 */
[----:B-1----:R-:W-:-:S03]  /*11d0*/  @P0 IMAD.WIDE R20, R23, 0x8, R20 ;  /* 0x0000000817140825 */ /* 0x002fc600078e0214 */
[----:B------:R-:W5:Y:S04]  /*11e0*/  @P0 LDG.E.64 R28, desc[UR8][R16.64+0x8] ;  /* 0x00000808101c0981 */ /* 0x000f68000c1e1b00 */
[----:B------:R-:W4:Y:S04]  /*11f0*/  @P0 LDG.E.64 R22, desc[UR8][R20.64] ;  /* 0x0000000814160981 */ /* 0x000f28000c1e1b00 */
[----:B------:R-:W5:Y:S01]  /*1200*/  @P0 LDG.E.64 R30, desc[UR8][R20.64+0x8] ;  /* 0x00000808141e0981 */ /* 0x000f62000c1e1b00 */
[----:B--2---:R-:W-:-:S04]  /*1210*/  @!P1 IMAD.WIDE R18, R27, 0x8, R18 ;  /* 0x000000081b129825 */ /* 0x004fc800078e0212 */
[----:B---3--:R-:W-:Y:S02]  /*1220*/  @!P1 IMAD.WIDE R14, R3, 0x8, R14 ;  /* 0x00000008030e9825 */ /* 0x008fe400078e020e */
[----:B------:R-:W2:Y:S04]  /*1230*/  @!P1 LDG.E.64 R18, desc[UR8][R18.64] ;  /* 0x0000000812129981 */ /* 0x000ea8000c1e1b00 */
[----:B------:R-:W2:Y:S01]  /*1240*/  @!P1 LDG.E.64 R14, desc[UR8][R14.64] ;  /* 0x000000080e0e9981 */ /* 0x000ea2000c1e1b00 */
[----:B----4-:R-:W-:Y:S02]  /*1250*/  @P0 DADD R22, R24, -R22 ;  /* 0x0000000018160229 */ /* 0x010fe40000000816 */
[----:B-----5:R-:W-:-:S06]  /*1260*/  @P0 DADD R28, R28, -R30 ;  /* 0x000000001c1c0229 */ /* 0x020fcc000000081e */
[----:B------:R-:W-:-:S08]  /*1270*/  @P0 DFMA R22, R22, R22, R4 ;  /* 0x000000161616022b */ /* 0x000fd00000000004 */
[----:B------:R-:W-:Y:S02]  /*1280*/  @P0 DFMA R4, R28, R28, R22 ;  /* 0x0000001c1c04022b */ /* 0x000fe40000000016 */
[----:B--2---:R-:W-:-:S08]  /*1290*/  @!P1 DADD R22, R18, -R14 ;  /* 0x0000000012169229 */ /* 0x004fd0000000080e */
[----:B------:R-:W-:-:S11]  /*12a0*/  @!P1 DFMA R4, R22, R22, R4 ;  /* 0x000000161604922b */ /* 0x000fd60000000004 */
.L_x_7:
        /* <DEDUP_REMOVED lines=17> */
[----:B------:R-:W-:Y:S02]  /*13c0*/  MOV R14, R24 ;  /* 0x00000018000e7202 */ /* 0x000fe40000000f00 */
[----:B------:R-:W-:-:S07]  /*13d0*/  MOV R16, 0x13f0 ;  /* 0x000013f000107802 */ /* 0x000fce0000000f00 */
[----:B------:R-:W-:Y:S05]  /*13e0*/  CALL.REL.NOINC `($__internal_1_$__cuda_sm20_dsqrt_rn_f64_mediumpath_v1) ;  /* 0x0000001800847944 */ /* 0x000fea0003c00000 */
[----:B------:R-:W-:Y:S02]  /*13f0*/  IMAD.MOV.U32 R22, RZ, RZ, R14 ;  /* 0x000000ffff167224 */ /* 0x000fe400078e000e */
[----:B------:R-:W-:-:S07]  /*1400*/  IMAD.MOV.U32 R23, RZ, RZ, R15 ;  /* 0x000000ffff177224 */ /* 0x000fce00078e000f */
.L_x_11:
[----:B------:R-:W-:-:S08]  /*1410*/  DADD R4, R12, R12 ;  /* 0x000000000c047229 */ /* 0x000fd0000000000c */
[----:B------:R-:W-:Y:S01]  /*1420*/  DMUL R12, R12, R4 ;  /* 0x000000040c0c7228 */ /* 0x000fe20000000000 */
[----:B------:R-:W-:-:S05]  /*1430*/  MOV R4, 0x1 ;  /* 0x0000000100047802 */ /* 0x000fca0000000f00 */
[----:B------:R-:W0:Y:S02]  /*1440*/  MUFU.RCP64H R5, R13 ;  /* 0x0000000d00057308 */ /* 0x000e240000001800 */
[----:B0-----:R-:W-:-:S08]  /*1450*/  DFMA R14, -R12, R4, 1 ;  /* 0x3ff000000c0e742b */ /* 0x001fd00000000104 */
[----:B------:R-:W-:-:S08]  /*1460*/  DFMA R14, R14, R14, R14 ;  /* 0x0000000e0e0e722b */ /* 0x000fd0000000000e */
[----:B------:R-:W-:-:S08]  /*1470*/  DFMA R14, R4, R14, R4 ;  /* 0x0000000e040e722b */ /* 0x000fd00000000004 */
[----:B------:R-:W-:-:S08]  /*1480*/  DFMA R4, -R12, R14, 1 ;  /* 0x3ff000000c04742b */ /* 0x000fd0000000010e */
[----:B------:R-:W-:-:S08]  /*1490*/  DFMA R4, R14, R4, R14 ;  /* 0x000000040e04722b */ /* 0x000fd0000000000e */
[----:B------:R-:W-:-:S08]  /*14a0*/  DMUL R14, R4, -R22 ;  /* 0x80000016040e7228 */ /* 0x000fd00000000000 */
[--C-:B------:R-:W-:Y:S02]  /*14b0*/  DFMA R16, -R12, R14, -R22.reuse ;  /* 0x0000000e0c10722b */ /* 0x100fe40000000916 */
[----:B------:R-:W-:-:S06]  /*14c0*/  DADD R22, -RZ, -R22 ;  /* 0x00000000ff167229 */ /* 0x000fcc0000000916 */
[----:B------:R-:W-:-:S04]  /*14d0*/  DFMA R4, R4, R16, R14 ;  /* 0x000000100404722b */ /* 0x000fc8000000000e */
[----:B------:R-:W-:-:S06]  /*14e0*/  FSETP.GEU.AND P1, PT, |R23|, 6.5827683646048100446e-37, PT ;  /* 0x036000001700780b */ /* 0x000fcc0003f2e200 */
[----:B------:R-:W-:-:S05]  /*14f0*/  FFMA R3, RZ, R13, R5 ;  /* 0x0000000dff037223 */ /* 0x000fca0000000005 */
[----:B------:R-:W-:-:S13]  /*1500*/  FSETP.GT.AND P0, PT, |R3|, 1.469367938527859385e-39, PT ;  /* 0x001000000300780b */ /* 0x000fda0003f04200 */
[----:B------:R-:W-:Y:S05]  /*1510*/  @P0 BRA P1, `(.L_x_12) ;  /* 0x0000000000180947 */ /* 0x000fea0000800000 */
[----:B------:R-:W-:Y:S01]  /*1520*/  IMAD.MOV.U32 R14, RZ, RZ, R12 ;  /* 0x000000ffff0e7224 */ /* 0x000fe200078e000c */
[----:B------:R-:W-:Y:S01]  /*1530*/  MOV R4, 0x1560 ;  /* 0x0000156000047802 */ /* 0x000fe20000000f00 */
[----:B------:R-:W-:-:S07]  /*1540*/  IMAD.MOV.U32 R19, RZ, RZ, R13 ;  /* 0x000000ffff137224 */ /* 0x000fce00078e000d */
[----:B------:R-:W-:Y:S05]  /*1550*/  CALL.REL.NOINC `($__internal_0_$__cuda_sm20_div_rn_f64_full) ;  /* 0x0000001000bc7944 */ /* 0x000fea0003c00000 */
[----:B------:R-:W-:Y:S01]  /*1560*/  IMAD.MOV.U32 R4, RZ, RZ, R22 ;  /* 0x000000ffff047224 */ /* 0x000fe200078e0016 */
[----:B------:R-:W-:-:S07]  /*1570*/  MOV R5, R23 ;  /* 0x0000001700057202 */ /* 0x000fce0000000f00 */
.L_x_12:
[----:B------:R-:W-:Y:S01]  /*1580*/  IMAD.MOV.U32 R12, RZ, RZ, 0x652b82fe ;  /* 0x652b82feff0c7424 */ /* 0x000fe200078e00ff */
[----:B------:R-:W-:Y:S01]  /*1590*/  UMOV UR10, 0xfefa39ef ;  /* 0xfefa39ef000a7882 */ /* 0x000fe20000000000 */
[----:B------:R-:W-:Y:S01]  /*15a0*/  IMAD.MOV.U32 R13, RZ, RZ, 0x3ff71547 ;  /* 0x3ff71547ff0d7424 */ /* 0x000fe200078e00ff */
[----:B------:R-:W-:Y:S01]  /*15b0*/  UMOV UR11, 0x3fe62e42 ;  /* 0x3fe62e42000b7882 */ /* 0x000fe20000000000 */
[----:B------:R-:W-:-:S04]  /*15c0*/  FSETP.GEU.AND P0, PT, |R5|, 4.1917929649353027344, PT ;  /* 0x4086232b0500780b */ /* 0x000fc80003f0e200 */
[----:B------:R-:W-:-:S08]  /*15d0*/  DFMA R12, R4, R12, 6.75539944105574400000e+15 ;  /* 0x43380000040c742b */ /* 0x000fd0000000000c */
[----:B------:R-:W-:-:S08]  /*15e0*/  DADD R14, R12, -6.75539944105574400000e+15 ;  /* 0xc33800000c0e7429 */ /* 0x000fd00000000000 */
[----:B------:R-:W-:Y:S01]  /*15f0*/  DFMA R16, R14, -UR10, R4 ;  /* 0x8000000a0e107c2b */ /* 0x000fe20008000004 */
[----:B------:R-:W-:Y:S01]  /*1600*/  UMOV UR10, 0x3b39803f ;  /* 0x3b39803f000a7882 */ /* 0x000fe20000000000 */
[----:B------:R-:W-:-:S06]  /*1610*/  UMOV UR11, 0x3c7abc9e ;  /* 0x3c7abc9e000b7882 */ /* 0x000fcc0000000000 */
[----:B------:R-:W-:Y:S01]  /*1620*/  DFMA R14, R14, -UR10, R16 ;  /* 0x8000000a0e0e7c2b */ /* 0x000fe20008000010 */
[----:B------:R-:W-:Y:S01]  /*1630*/  UMOV UR10, 0x69ce2bdf ;  /* 0x69ce2bdf000a7882 */ /* 0x000fe20000000000 */
[----:B------:R-:W-:Y:S01]  /*1640*/  IMAD.MOV.U32 R16, RZ, RZ, -0x35dec16 ;  /* 0xfca213eaff107424 */ /* 0x000fe200078e00ff */
[----:B------:R-:W-:Y:S01]  /*1650*/  MOV R17, 0x3e928af3 ;  /* 0x3e928af300117802 */ /* 0x000fe20000000f00 */
[----:B------:R-:W-:-:S05]  /*1660*/  UMOV UR11, 0x3e5ade15 ;  /* 0x3e5ade15000b7882 */ /* 0x000fca0000000000 */
[----:B------:R-:W-:Y:S01]  /*1670*/  DFMA R16, R14, UR10, R16 ;  /* 0x0000000a0e107c2b */ /* 0x000fe20008000010 */
[----:B------:R-:W-:Y:S01]  /*1680*/  UMOV UR10, 0x62401315 ;  /* 0x62401315000a7882 */ /* 0x000fe20000000000 */
[----:B------:R-:W-:-:S06]  /*1690*/  UMOV UR11, 0x3ec71dee ;  /* 0x3ec71dee000b7882 */ /* 0x000fcc0000000000 */
[----:B------:R-:W-:Y:S01]  /*16a0*/  DFMA R16, R14, R16, UR10 ;  /* 0x0000000a0e107e2b */ /* 0x000fe20008000010 */
        /* <DEDUP_REMOVED lines=20> */
[----:B------:R-:W-:-:S08]  /*17f0*/  DFMA R16, R14, R16, UR10 ;  /* 0x0000000a0e107e2b */ /* 0x000fd00008000010 */
[----:B------:R-:W-:-:S08]  /*1800*/  DFMA R16, R14, R16, 1 ;  /* 0x3ff000000e10742b */ /* 0x000fd00000000010 */
[----:B------:R-:W-:-:S10]  /*1810*/  DFMA R16, R14, R16, 1 ;  /* 0x3ff000000e10742b */ /* 0x000fd40000000010 */
[----:B------:R-:W-:Y:S02]  /*1820*/  IMAD R15, R12, 0x100000, R17 ;  /* 0x001000000c0f7824 */ /* 0x000fe400078e0211 */
[----:B------:R-:W-:Y:S01]  /*1830*/  IMAD.MOV.U32 R14, RZ, RZ, R16 ;  /* 0x000000ffff0e7224 */ /* 0x000fe200078e0010 */
[----:B------:R-:W-:Y:S06]  /*1840*/  @!P0 BRA `(.L_x_13) ;  /* 0x0000000000388947 */ /* 0x000fec0003800000 */
[----:B------:R-:W-:Y:S01]  /*1850*/  FSETP.GEU.AND P1, PT, |R5|, 4.2275390625, PT ;  /* 0x408748000500780b */ /* 0x000fe20003f2e200 */
[C---:B------:R-:W-:Y:S02]  /*1860*/  DADD R14, R4.reuse, +INF ;  /* 0x7ff00000040e7429 */ /* 0x040fe40000000000 */
[----:B------:R-:W-:-:S08]  /*1870*/  DSETP.GEU.AND P0, PT, R4, RZ, PT ;  /* 0x000000ff0400722a */ /* 0x000fd00003f0e000 */
[----:B------:R-:W-:Y:S02]  /*1880*/  FSEL R14, R14, RZ, P0 ;  /* 0x000000ff0e0e7208 */ /* 0x000fe40000000000 */
[----:B------:R-:W-:Y:S01]  /*1890*/  FSEL R15, R15, RZ, P0 ;  /* 0x000000ff0f0f7208 */ /* 0x000fe20000000000 */
[----:B------:R-:W-:Y:S06]  /*18a0*/  @P1 BRA `(.L_x_13) ;  /* 0x0000000000201947 */ /* 0x000fec0003800000 */
[----:B------:R-:W-:Y:S01]  /*18b0*/  LEA.HI R3, R12, R12, RZ, 0x1 ;  /* 0x0000000c0c037211 */ /* 0x000fe200078f08ff */
[----:B------:R-:W-:-:S03]  /*18c0*/  IMAD.MOV.U32 R14, RZ, RZ, R16 ;  /* 0x000000ffff0e7224 */ /* 0x000fc600078e0010 */
[----:B------:R-:W-:-:S04]  /*18d0*/  SHF.R.S32.HI R3, RZ, 0x1, R3 ;  /* 0x00000001ff037819 */ /* 0x000fc80000011403 */
[----:B------:R-:W-:Y:S01]  /*18e0*/  LEA R15, R3, R17, 0x14 ;  /* 0x00000011030f7211 */ /* 0x000fe200078ea0ff */
[----:B------:R-:W-:-:S05]  /*18f0*/  IMAD.IADD R4, R12, 0x1, -R3 ;  /* 0x000000010c047824 */ /* 0x000fca00078e0a03 */
[----:B------:R-:W-:Y:S01]  /*1900*/  LEA R5, R4, 0x3ff00000, 0x14 ;  /* 0x3ff0000004057811 */ /* 0x000fe200078ea0ff */
[----:B------:R-:W-:-:S06]  /*1910*/  IMAD.MOV.U32 R4, RZ, RZ, RZ ;  /* 0x000000ffff047224 */ /* 0x000fcc00078e00ff */
[----:B------:R-:W-:-:S11]  /*1920*/  DMUL R14, R14, R4 ;  /* 0x000000040e0e7228 */ /* 0x000fd60000000000 */
.L_x_13:
[----:B------:R0:W-:Y:S04]  /*1930*/  STG.E.64 desc[UR8][R8.64], R14 ;  /* 0x0000000e08007986 */ /* 0x0001e8000c101b08 */
[----:B------:R-:W2:Y:S01]  /*1940*/  LDG.E R3, desc[UR8][R10.64] ;  /* 0x000000080a037981 */ /* 0x000ea2000c1e1900 */
[----:B------:R-:W1:Y:S01]  /*1950*/  LDC.64 R4, c[0x0][0x3c0] ;  /* 0x0000f000ff047b82 */ /* 0x000e620000000a00 */
[----:B--2---:R-:W-:-:S05]  /*1960*/  VIADD R19, R3, 0x1 ;  /* 0x0000000103137836 */ /* 0x004fca0000000000 */
[----:B------:R0:W-:Y:S04]  /*1970*/  STG.E desc[UR8][R10.64], R19 ;  /* 0x000000130a007986 */ /* 0x0001e8000c101908 */
[----:B------:R-:W2:Y:S04]  /*1980*/  LDG.E.64 R12, desc[UR8][R8.64] ;  /* 0x00000008080c7981 */ /* 0x000ea8000c1e1b00 */
[----:B------:R-:W2:Y:S02]  /*1990*/  LDG.E.64 R16, desc[UR8][R6.64] ;  /* 0x0000000806107981 */ /* 0x000ea4000c1e1b00 */
[----:B--2---:R-:W-:-:S07]  /*19a0*/  DADD R12, R12, R16 ;  /* 0x000000000c0c7229 */ /* 0x004fce0000000010 */
[----:B------:R0:W-:Y:S04]  /*19b0*/  STG.E.64 desc[UR8][R6.64], R12 ;  /* 0x0000000c06007986 */ /* 0x0001e8000c101b08 */
[----:B-1----:R-:W2:Y:S02]  /*19c0*/  LDG.E R3, desc[UR8][R4.64] ;  /* 0x0000000804037981 */ /* 0x002ea4000c1e1900 */
[----:B--2---:R-:W-:-:S13]  /*19d0*/  ISETP.GE.AND P0, PT, R3, 0x1, PT ;  /* 0x000000010300780c */ /* 0x004fda0003f06270 */
[----:B0-----:R-:W-:Y:S05]  /*19e0*/  @!P0 BRA `(.L_x_6) ;  /* 0x0000000000408947 */ /* 0x001fea0003800000 */
[----:B------:R-:W-:-:S07]  /*19f0*/  MOV R12, RZ ;  /* 0x000000ff000c7202 */ /* 0x000fce0000000f00 */
.L_x_14:
[----:B------:R-:W0:Y:S01]  /*1a00*/  LDC.64 R16, c[0x0][0x390] ;  /* 0x0000e400ff107b82 */ /* 0x000e220000000a00 */
[-CC-:B------:R-:W-:Y:S01]  /*1a10*/  IMAD R13, R2, R3.reuse, R12.reuse ;  /* 0x00000003020d7224 */ /* 0x180fe200078e020c */
[----:B------:R-:W2:Y:S01]  /*1a20*/  LDG.E.64 R14, desc[UR8][R8.64] ;  /* 0x00000008080e7981 */ /* 0x000ea2000c1e1b00 */
[----:B------:R-:W-:-:S05]  /*1a30*/  IMAD R3, R0, R3, R12 ;  /* 0x0000000300037224 */ /* 0x000fca00078e020c */
[----:B------:R-:W1:Y:S01]  /*1a40*/  LDC.64 R18, c[0x0][0x398] ;  /* 0x0000e600ff127b82 */ /* 0x000e620000000a00 */
[----:B0-----:R-:W-:-:S06]  /*1a50*/  IMAD.WIDE R16, R13, 0x8, R16 ;  /* 0x000000080d107825 */ /* 0x001fcc00078e0210 */
[----:B------:R-:W2:Y:S01]  /*1a60*/  LDG.E.64 R16, desc[UR8][R16.64] ;  /* 0x0000000810107981 */ /* 0x000ea2000c1e1b00 */
[----:B-1----:R-:W-:-:S05]  /*1a70*/  IMAD.WIDE.U32 R18, R3, 0x8, R18 ;  /* 0x0000000803127825 */ /* 0x002fca00078e0012 */
[----:B------:R-:W2:Y:S02]  /*1a80*/  LDG.E.64 R20, desc[UR8][R18.64] ;  /* 0x0000000812147981 */ /* 0x000ea4000c1e1b00 */
[----:B--2---:R-:W-:-:S07]  /*1a90*/  DFMA R14, R14, R16, R20 ;  /* 0x000000100e0e722b */ /* 0x004fce0000000014 */
[----:B------:R0:W-:Y:S04]  /*1aa0*/  STG.E.64 desc[UR8][R18.64], R14 ;  /* 0x0000000e12007986 */ /* 0x0001e8000c101b08 */
[----:B------:R-:W2:Y:S01]  /*1ab0*/  LDG.E R3, desc[UR8][R4.64] ;  /* 0x0000000804037981 */ /* 0x000ea2000c1e1900 */
[----:B------:R-:W-:-:S05]  /*1ac0*/  VIADD R12, R12, 0x1 ;  /* 0x000000010c0c7836 */ /* 0x000fca0000000000 */
[----:B--2---:R-:W-:-:S13]  /*1ad0*/  ISETP.GE.AND P0, PT, R12, R3, PT ;  /* 0x000000030c00720c */ /* 0x004fda0003f06270 */
[----:B0-----:R-:W-:Y:S05]  /*1ae0*/  @!P0 BRA `(.L_x_14) ;  /* 0xfffffffc00c48947 */ /* 0x001fea000383ffff */
.L_x_6:
[----:B------:R-:W0:Y:S02]  /*1af0*/  LDC.64 R4, c[0x0][0x3b8] ;  /* 0x0000ee00ff047b82 */ /* 0x000e240000000a00 */
[----:B0-----:R-:W2:Y:S01]  /*1b00*/  LDG.E R5, desc[UR8][R4.64] ;  /* 0x0000000804057981 */ /* 0x001ea2000c1e1900 */
[----:B------:R-:W-:-:S05]  /*1b10*/  VIADD R2, R2, 0x1 ;  /* 0x0000000102027836 */ /* 0x000fca0000000000 */
[----:B--2---:R-:W-:-:S13]  /*1b20*/  ISETP.GE.AND P0, PT, R2, R5, PT ;  /* 0x000000050200720c */ /* 0x004fda0003f06270 */
[----:B------:R-:W-:Y:S05]  /*1b30*/  @!P0 BRA `(.L_x_15) ;  /* 0xffffffe400b08947 */ /* 0x000fea000383ffff */
.L_x_0:
[----:B-----5:R-:W-:-:S13]  /*1b40*/  ISETP.GE.AND P0, PT, R3, 0x1, PT ;  /* 0x000000010300780c */ /* 0x020fda0003f06270 */
[----:B------:R-:W-:Y:S05]  /*1b50*/  @!P0 BRA `(.L_x_16) ;  /* 0x0000000000888947 */ /* 0x000fea0003800000 */
[----:B------:R-:W0:Y:S01]  /*1b60*/  LDC.64 R16, c[0x0][0x398] ;  /* 0x0000e600ff107b82 */ /* 0x000e220000000a00 */
[----:B------:R-:W-:-:S05]  /*1b70*/  UMOV UR4, URZ ;  /* 0x000000ff00047c82 */ /* 0x000fca0008000000 */
.L_x_18:
[----:B------:R-:W2:Y:S01]  /*1b80*/  LDG.E.64 R12, desc[UR8][R6.64] ;  /* 0x00000008060c7981 */ /* 0x000ea2000c1e1b00 */
[----:B------:R-:W-:-:S04]  /*1b90*/  IMAD R31, R0, R3, UR4 ;  /* 0x00000004001f7e24 */ /* 0x000fc8000f8e0203 */
[----:B0-----:R-:W-:-:S05]  /*1ba0*/  IMAD.WIDE.U32 R30, R31, 0x8, R16 ;  /* 0x000000081f1e7825 */ /* 0x001fca00078e0010 */
[----:B------:R-:W3:Y:S01]  /*1bb0*/  LDG.E.64 R2, desc[UR8][R30.64] ;  /* 0x000000081e027981 */ /* 0x000ee2000c1e1b00 */
[----:B------:R-:W-:Y:S01]  /*1bc0*/  IMAD.MOV.U32 R4, RZ, RZ, 0x1 ;  /* 0x00000001ff047424 */ /* 0x000fe200078e00ff */
[----:B--2---:R-:W0:Y:S01]  /*1bd0*/  MUFU.RCP64H R5, R13 ;  /* 0x0000000d00057308 */ /* 0x004e220000001800 */
[----:B---3--:R-:W-:-:S04]  /*1be0*/  FSETP.GEU.AND P1, PT, |R3|, 6.5827683646048100446e-37, PT ;  /* 0x036000000300780b */ /* 0x008fc80003f2e200 */
[----:B0-----:R-:W-:-:S08]  /*1bf0*/  DFMA R14, -R12, R4, 1 ;  /* 0x3ff000000c0e742b */ /* 0x001fd00000000104 */
[----:B------:R-:W-:-:S08]  /*1c00*/  DFMA R14, R14, R14, R14 ;  /* 0x0000000e0e0e722b */ /* 0x000fd0000000000e */
[----:B------:R-:W-:-:S08]  /*1c10*/  DFMA R14, R4, R14, R4 ;  /* 0x0000000e040e722b */ /* 0x000fd00000000004 */
[----:B------:R-:W-:-:S08]  /*1c20*/  DFMA R4, -R12, R14, 1 ;  /* 0x3ff000000c04742b */ /* 0x000fd0000000010e */
[----:B------:R-:W-:-:S08]  /*1c30*/  DFMA R4, R14, R4, R14 ;  /* 0x000000040e04722b */ /* 0x000fd0000000000e */
[----:B------:R-:W-:-:S08]  /*1c40*/  DMUL R14, R2, R4 ;  /* 0x00000004020e7228 */ /* 0x000fd00000000000 */
[----:B------:R-:W-:-:S08]  /*1c50*/  DFMA R18, -R12, R14, R2 ;  /* 0x0000000e0c12722b */ /* 0x000fd00000000102 */
[----:B------:R-:W-:-:S10]  /*1c60*/  DFMA R4, R4, R18, R14 ;  /* 0x000000120404722b */ /* 0x000fd4000000000e */
[----:B------:R-:W-:-:S05]  /*1c70*/  FFMA R14, RZ, R13, R5 ;  /* 0x0000000dff0e7223 */ /* 0x000fca0000000005 */
[----:B------:R-:W-:-:S13]  /*1c80*/  FSETP.GT.AND P0, PT, |R14|, 1.469367938527859385e-39, PT ;  /* 0x001000000e00780b */ /* 0x000fda0003f04200 */
[----:B------:R-:W-:Y:S05]  /*1c90*/  @P0 BRA P1, `(.L_x_17) ;  /* 0x0000000000200947 */ /* 0x000fea0000800000 */
[----:B------:R-:W-:Y:S01]  /*1ca0*/  MOV R22, R2 ;  /* 0x0000000200167202 */ /* 0x000fe20000000f00 */
[----:B------:R-:W-:Y:S01]  /*1cb0*/  IMAD.MOV.U32 R23, RZ, RZ, R3 ;  /* 0x000000ffff177224 */ /* 0x000fe200078e0003 */
[----:B------:R-:W-:Y:S01]  /*1cc0*/  MOV R4, 0x1d00 ;  /* 0x00001d0000047802 */ /* 0x000fe20000000f00 */
[----:B------:R-:W-:Y:S02]  /*1cd0*/  IMAD.MOV.U32 R14, RZ, RZ, R12 ;  /* 0x000000ffff0e7224 */ /* 0x000fe400078e000c */
[----:B------:R-:W-:-:S07]  /*1ce0*/  IMAD.MOV.U32 R19, RZ, RZ, R13 ;  /* 0x000000ffff137224 */ /* 0x000fce00078e000d */
[----:B------:R-:W-:Y:S05]  /*1cf0*/  CALL.REL.NOINC `($__internal_0_$__cuda_sm20_div_rn_f64_full) ;  /* 0x0000000800d47944 */ /* 0x000fea0003c00000 */
[----:B------:R-:W-:Y:S01]  /*1d00*/  MOV R4, R22 ;  /* 0x0000001600047202 */ /* 0x000fe20000000f00 */
[----:B------:R-:W-:-:S07]  /*1d10*/  IMAD.MOV.U32 R5, RZ, RZ, R23 ;  /* 0x000000ffff057224 */ /* 0x000fce00078e0017 */
.L_x_17:
[----:B------:R-:W0:Y:S01]  /*1d20*/  LDC.64 R2, c[0x0][0x3c0] ;  /* 0x0000f000ff027b82 */ /* 0x000e220000000a00 */
[----:B------:R1:W-:Y:S04]  /*1d30*/  STG.E.64 desc[UR8][R30.64], R4 ;  /* 0x000000041e007986 */ /* 0x0003e8000c101b08 */
[----:B0-----:R-:W2:Y:S01]  /*1d40*/  LDG.E R3, desc[UR8][R2.64] ;  /* 0x0000000802037981 */ /* 0x001ea2000c1e1900 */
[----:B------:R-:W-:-:S06]  /*1d50*/  UIADD3 UR4, UPT, UPT, UR4, 0x1, URZ ;  /* 0x0000000104047890 */ /* 0x000fcc000fffe0ff */
[----:B--2---:R-:W-:-:S13]  /*1d60*/  ISETP.LE.AND P0, PT, R3, UR4, PT ;  /* 0x0000000403007c0c */ /* 0x004fda000bf03270 */
[----:B-1----:R-:W-:Y:S05]  /*1d70*/  @!P0 BRA `(.L_x_18) ;  /* 0xfffffffc00808947 */ /* 0x002fea000383ffff */
.L_x_16:
[----:B------:R-:W0:Y:S01]  /*1d80*/  LDC.64 R2, c[0x0][0x3c0] ;  /* 0x0000f000ff027b82 */ /* 0x000e220000000a00 */
[----:B------:R1:W-:Y:S04]  /*1d90*/  STG.E.64 desc[UR8][R6.64], RZ ;  /* 0x000000ff06007986 */ /* 0x0003e8000c101b08 */
[----:B0-----:R-:W2:Y:S01]  /*1da0*/  LDG.E R3, desc[UR8][R2.64] ;  /* 0x0000000802037981 */ /* 0x001ea2000c1e1900 */
[----:B------:R-:W-:Y:S02]  /*1db0*/  CS2R R18, SRZ ;  /* 0x0000000000127805 */ /* 0x000fe4000001ff00 */
[----:B--2---:R-:W-:-:S13]  /*1dc0*/  ISETP.GE.AND P0, PT, R3, 0x1, PT ;  /* 0x000000010300780c */ /* 0x004fda0003f06270 */
[----:B-1----:R-:W-:Y:S05]  /*1dd0*/  @!P0 BRA `(.L_x_19) ;  /* 0x0000000400a08947 */ /* 0x002fea0003800000 */
[C---:B------:R-:W-:Y:S01]  /*1de0*/  ISETP.GE.U32.AND P0, PT, R3.reuse, 0x8, PT ;  /* 0x000000080300780c */ /* 0x040fe20003f06070 */
[C---:B------:R-:W-:Y:S01]  /*1df0*/  IMAD R2, R3.reuse, R0, RZ ;  /* 0x0000000003027224 */ /* 0x040fe200078e02ff */
[----:B------:R-:W-:Y:S01]  /*1e00*/  LOP3.LUT R26, R3, 0x7, RZ, 0xc0, !PT ;  /* 0x00000007031a7812 */ /* 0x000fe200078ec0ff */
[----:B------:R-:W-:Y:S01]  /*1e10*/  IMAD.MOV.U32 R5, RZ, RZ, RZ ;  /* 0x000000ffff057224 */ /* 0x000fe200078e00ff */
[----:B------:R-:W-:Y:S02]  /*1e20*/  CS2R R18, SRZ ;  /* 0x0000000000127805 */ /* 0x000fe4000001ff00 */
[----:B------:R-:W-:-:S07]  /*1e30*/  ISETP.NE.AND P1, PT, R26, RZ, PT ;  /* 0x000000ff1a00720c */ /* 0x000fce0003f25270 */
[----:B------:R-:W-:Y:S06]  /*1e40*/  @!P0 BRA `(.L_x_20) ;  /* 0x0000000000ac8947 */ /* 0x000fec0003800000 */
[----:B------:R-:W-:Y:S02]  /*1e50*/  LOP3.LUT R5, R3, 0x7ffffff8, RZ, 0xc0, !PT ;  /* 0x7ffffff803057812 */ /* 0x000fe400078ec0ff */
[----:B------:R-:W-:Y:S01]  /*1e60*/  CS2R R18, SRZ ;  /* 0x0000000000127805 */ /* 0x000fe2000001ff00 */
[----:B------:R-:W-:-:S06]  /*1e70*/  UMOV UR4, URZ ;  /* 0x000000ff00047c82 */ /* 0x000fcc0008000000 */
.L_x_21:
[----:B------:R-:W0:Y:S01]  /*1e80*/  LDC.64 R14, c[0x0][0x398] ;  /* 0x0000e600ff0e7b82 */ /* 0x000e220000000a00 */
[----:B------:R-:W-:-:S07]  /*1e90*/  VIADD R17, R2, UR4 ;  /* 0x0000000402117c36 */ /* 0x000fce0008000000 */
[----:B------:R-:W1:Y:S01]  /*1ea0*/  LDC.64 R12, c[0x0][0x3a0] ;  /* 0x0000e800ff0c7b82 */ /* 0x000e620000000a00 */
[----:B0-----:R-:W-:-:S05]  /*1eb0*/  IMAD.WIDE.U32 R14, R17, 0x8, R14 ;  /* 0x00000008110e7825 */ /* 0x001fca00078e000e */
[----:B------:R-:W2:Y:S01]  /*1ec0*/  LDG.E.64 R28, desc[UR8][R14.64+0x38] ;  /* 0x000038080e1c7981 */ /* 0x000ea2000c1e1b00 */
[----:B-1----:R-:W-:-:S03]  /*1ed0*/  IMAD.WIDE.U32 R12, R17, 0x8, R12 ;  /* 0x00000008110c7825 */ /* 0x002fc600078e000c */
[----:B------:R-:W3:Y:S04]  /*1ee0*/  LDG.E.64 R16, desc[UR8][R14.64] ;  /* 0x000000080e107981 */ /* 0x000ee8000c1e1b00 */
[----:B------:R-:W3:Y:S04]  /*1ef0*/  LDG.E.64 R20, desc[UR8][R12.64] ;  /* 0x000000080c147981 */ /* 0x000ee8000c1e1b00 */
[----:B------:R-:W4:Y:S04]  /*1f00*/  LDG.E.64 R22, desc[UR8][R12.64+0x10] ;  /* 0x000010080c167981 */ /* 0x000f28000c1e1b00 */
[----:B------:R-:W2:Y:S01]  /*1f10*/  LDG.E.64 R30, desc[UR8][R12.64+0x38] ;  /* 0x000038080c1e7981 */ /* 0x000ea2000c1e1b00 */
[----:B---3--:R-:W-:-:S03]  /*1f20*/  DADD R24, R16, -R20 ;  /* 0x0000000010187229 */ /* 0x008fc60000000814 */
[----:B------:R-:W3:Y:S04]  /*1f30*/  LDG.E.64 R16, desc[UR8][R14.64+0x8] ;  /* 0x000008080e107981 */ /* 0x000ee8000c1e1b00 */
[----:B------:R-:W3:Y:S01]  /*1f40*/  LDG.E.64 R20, desc[UR8][R12.64+0x8] ;  /* 0x000008080c147981 */ /* 0x000ee2000c1e1b00 */
[----:B------:R-:W-:-:S03]  /*1f50*/  DFMA R24, R24, R24, R18 ;  /* 0x000000181818722b */ /* 0x000fc60000000012 */
[----:B------:R-:W4:Y:S01]  /*1f60*/  LDG.E.64 R18, desc[UR8][R14.64+0x10] ;  /* 0x000010080e127981 */ /* 0x000f22000c1e1b00 */
[----:B---3--:R-:W-:-:S03]  /*1f70*/  DADD R16, R16, -R20 ;  /* 0x0000000010107229 */ /* 0x008fc60000000814 */
[----:B------:R-:W3:Y:S01]  /*1f80*/  LDG.E.64 R20, desc[UR8][R14.64+0x20] ;  /* 0x000020080e147981 */ /* 0x000ee2000c1e1b00 */
[----:B----4-:R-:W-:-:S03]  /*1f90*/  DADD R18, R18, -R22 ;  /* 0x0000000012127229 */ /* 0x010fc60000000816 */
[----:B------:R-:W4:Y:S01]  /*1fa0*/  LDG.E.64 R22, desc[UR8][R12.64+0x18] ;  /* 0x000018080c167981 */ /* 0x000f22000c1e1b00 */
[----:B------:R-:W-:-:S03]  /*1fb0*/  DFMA R16, R16, R16, R24 ;  /* 0x000000101010722b */ /* 0x000fc60000000018 */
[----:B------:R-:W4:Y:S05]  /*1fc0*/  LDG.E.64 R24, desc[UR8][R14.64+0x18] ;  /* 0x000018080e187981 */ /* 0x000f2a000c1e1b00 */
[----:B------:R-:W-:Y:S02]  /*1fd0*/  DFMA R18, R18, R18, R16 ;  /* 0x000000121212722b */ /* 0x000fe40000000010 */
[----:B------:R-:W3:Y:S01]  /*1fe0*/  LDG.E.64 R16, desc[UR8][R12.64+0x20] ;  /* 0x000020080c107981 */ /* 0x000ee2000c1e1b00 */
[----:B----4-:R-:W-:-:S03]  /*1ff0*/  DADD R22, R24, -R22 ;  /* 0x0000000018167229 */ /* 0x010fc60000000816 */
[----:B------:R-:W4:Y:S05]  /*2000*/  LDG.E.64 R24, desc[UR8][R12.64+0x30] ;  /* 0x000030080c187981 */ /* 0x000f2a000c1e1b00 */
[----:B------:R-:W-:Y:S02]  /*2010*/  DFMA R22, R22, R22, R18 ;  /* 0x000000161616722b */ /* 0x000fe40000000012 */
[----:B---3--:R-:W-:Y:S01]  /*2020*/  DADD R20, R20, -R16 ;  /* 0x0000000014147229 */ /* 0x008fe20000000810 */
[----:B------:R-:W3:Y:S04]  /*2030*/  LDG.E.64 R18, desc[UR8][R12.64+0x28] ;  /* 0x000028080c127981 */ /* 0x000ee8000c1e1b00 */
[----:B------:R-:W3:Y:S03]  /*2040*/  LDG.E.64 R16, desc[UR8][R14.64+0x28] ;  /* 0x000028080e107981 */ /* 0x000ee6000c1e1b00 */
[----:B------:R-:W-:Y:S01]  /*2050*/  DFMA R20, R20, R20, R22 ;  /* 0x000000141414722b */ /* 0x000fe20000000016 */
[----:B------:R-:W4:Y:S01]  /*2060*/  LDG.E.64 R22, desc[UR8][R14.64+0x30] ;  /* 0x000030080e167981 */ /* 0x000f22000c1e1b00 */
[----:B------:R-:W-:Y:S01]  /*2070*/  UIADD3 UR4, UPT, UPT, UR4, 0x8, URZ ;  /* 0x0000000804047890 */ /* 0x000fe2000fffe0ff */
[----:B--2---:R-:W-:-:S05]  /*2080*/  DADD R28, R28, -R30 ;  /* 0x000000001c1c7229 */ /* 0x004fca000000081e */
[----:B------:R-:W-:Y:S01]  /*2090*/  ISETP.NE.AND P0, PT, R5, UR4, PT ;  /* 0x0000000405007c0c */ /* 0x000fe2000bf05270 */
[----:B---3--:R-:W-:Y:S02]  /*20a0*/  DADD R16, R16, -R18 ;  /* 0x0000000010107229 */ /* 0x008fe40000000812 */
[----:B----4-:R-:W-:-:S06]  /*20b0*/  DADD R22, R22, -R24 ;  /* 0x0000000016167229 */ /* 0x010fcc0000000818 */
[----:B------:R-:W-:-:S08]  /*20c0*/  DFMA R20, R16, R16, R20 ;  /* 0x000000101014722b */ /* 0x000fd00000000014 */
[----:B------:R-:W-:-:S08]  /*20d0*/  DFMA R20, R22, R22, R20 ;  /* 0x000000161614722b */ /* 0x000fd00000000014 */
[----:B------:R-:W-:Y:S01]  /*20e0*/  DFMA R18, R28, R28, R20 ;  /* 0x0000001c1c12722b */ /* 0x000fe20000000014 */
[----:B------:R-:W-:Y:S10]  /*20f0*/  @P0 BRA `(.L_x_21) ;  /* 0xfffffffc00600947 */ /* 0x000ff4000383ffff */
.L_x_20:
[----:B------:R-:W-:Y:S05]  /*2100*/  @!P1 BRA `(.L_x_19) ;  /* 0x0000000000d49947 */ /* 0x000fea0003800000 */
[----:B------:R-:W-:Y:S02]  /*2110*/  ISETP.GE.U32.AND P0, PT, R26, 0x4, PT ;  /* 0x000000041a00780c */ /* 0x000fe40003f06070 */
[----:B------:R-:W-:-:S04]  /*2120*/  LOP3.LUT R4, R3, 0x3, RZ, 0xc0, !PT ;  /* 0x0000000303047812 */ /* 0x000fc800078ec0ff */
[----:B------:R-:W-:-:S07]  /*2130*/  ISETP.NE.AND P1, PT, R4, RZ, PT ;  /* 0x000000ff0400720c */ /* 0x000fce0003f25270 */
[----:B------:R-:W-:Y:S06]  /*2140*/  @!P0 BRA `(.L_x_22) ;  /* 0x0000000000588947 */ /* 0x000fec0003800000 */
[----:B------:R-:W0:Y:S01]  /*2150*/  LDC.64 R26, c[0x0][0x398] ;  /* 0x0000e600ff1a7b82 */ /* 0x000e220000000a00 */
[----:B------:R-:W-:-:S07]  /*2160*/  IADD3 R15, PT, PT, R2, R5, RZ ;  /* 0x00000005020f7210 */ /* 0x000fce0007ffe0ff */
[----:B------:R-:W1:Y:S01]  /*2170*/  LDC.64 R12, c[0x0][0x3a0] ;  /* 0x0000e800ff0c7b82 */ /* 0x000e620000000a00 */
[----:B0-----:R-:W-:-:S05]  /*2180*/  IMAD.WIDE R26, R15, 0x8, R26 ;  /* 0x000000080f1a7825 */ /* 0x001fca00078e021a */
[----:B------:R-:W2:Y:S01]  /*2190*/  LDG.E.64 R16, desc[UR8][R26.64] ;  /* 0x000000081a107981 */ /* 0x000ea2000c1e1b00 */
[----:B-1----:R-:W-:-:S03]  /*21a0*/  IMAD.WIDE R12, R15, 0x8, R12 ;  /* 0x000000080f0c7825 */ /* 0x002fc600078e020c */
[----:B------:R-:W3:Y:S04]  /*21b0*/  LDG.E.64 R24, desc[UR8][R26.64+0x18] ;  /* 0x000018081a187981 */ /* 0x000ee8000c1e1b00 */
[----:B------:R-:W2:Y:S04]  /*21c0*/  LDG.E.64 R20, desc[UR8][R12.64] ;  /* 0x000000080c147981 */ /* 0x000ea8000c1e1b00 */
[----:B------:R-:W4:Y:S04]  /*21d0*/  LDG.E.64 R14, desc[UR8][R26.64+0x8] ;  /* 0x000008081a0e7981 */ /* 0x000f28000c1e1b00 */
[----:B------:R-:W5:Y:S04]  /*21e0*/  LDG.E.64 R22, desc[UR8][R12.64+0x10] ;  /* 0x000010080c167981 */ /* 0x000f68000c1e1b00 */
[----:B------:R-:W3:Y:S01]  /*21f0*/  LDG.E.64 R28, desc[UR8][R12.64+0x18] ;  /* 0x000018080c1c7981 */ /* 0x000ee2000c1e1b00 */
[----:B--2---:R-:W-:-:S03]  /*2200*/  DADD R20, R16, -R20 ;  /* 0x0000000010147229 */ /* 0x004fc60000000814 */
[----:B------:R-:W4:Y:S05]  /*2210*/  LDG.E.64 R16, desc[UR8][R12.64+0x8] ;  /* 0x000008080c107981 */ /* 0x000f2a000c1e1b00 */
[----:B------:R-:W-:Y:S02]  /*2220*/  DFMA R18, R20, R20, R18 ;  /* 0x000000141412722b */ /* 0x000fe40000000012 */
[----:B------:R-:W5:Y:S01]  /*2230*/  LDG.E.64 R20, desc[UR8][R26.64+0x10] ;  /* 0x000010081a147981 */ /* 0x000f62000c1e1b00 */
[----:B---3--:R-:W-:Y:S01]  /*2240*/  DADD R24, R24, -R28 ;  /* 0x0000000018187229 */ /* 0x008fe2000000081c */
[----:B------:R-:W-:Y:S01]  /*2250*/  VIADD R5, R5, 0x4 ;  /* 0x0000000405057836 */ /* 0x000fe20000000000 */
[----:B----4-:R-:W-:-:S08]  /*2260*/  DADD R14, R14, -R16 ;  /* 0x000000000e0e7229 */ /* 0x010fd00000000810 */
[----:B------:R-:W-:Y:S02]  /*2270*/  DFMA R18, R14, R14, R18 ;  /* 0x0000000e0e12722b */ /* 0x000fe40000000012 */
[----:B-----5:R-:W-:-:S08]  /*2280*/  DADD R20, R20, -R22 ;  /* 0x0000000014147229 */ /* 0x020fd00000000816 */
[----:B------:R-:W-:-:S08]  /*2290*/  DFMA R18, R20, R20, R18 ;  /* 0x000000141412722b */ /* 0x000fd00000000012 */
[----:B------:R-:W-:-:S11]  /*22a0*/  DFMA R18, R24, R24, R18 ;  /* 0x000000181812722b */ /* 0x000fd60000000012 */
.L_x_22:
[----:B------:R-:W-:Y:S05]  /*22b0*/  @!P1 BRA `(.L_x_19) ;  /* 0x0000000000689947 */ /* 0x000fea0003800000 */
[----:B------:R-:W-:Y:S02]  /*22c0*/  ISETP.NE.AND P0, PT, R4, 0x1, PT ;  /* 0x000000010400780c */ /* 0x000fe40003f05270 */
[----:B------:R-:W-:-:S04]  /*22d0*/  LOP3.LUT R3, R3, 0x1, RZ, 0xc0, !PT ;  /* 0x0000000103037812 */ /* 0x000fc800078ec0ff */
[----:B------:R-:W-:-:S07]  /*22e0*/  ISETP.NE.U32.AND P1, PT, R3, 0x1, PT ;  /* 0x000000010300780c */ /* 0x000fce0003f25070 */
[----:B------:R-:W0:Y:S01]  /*22f0*/  @P0 LDC.64 R24, c[0x0][0x398] ;  /* 0x0000e600ff180b82 */ /* 0x000e220000000a00 */
[----:B------:R-:W-:-:S07]  /*2300*/  @P0 IMAD.IADD R3, R2, 0x1, R5 ;  /* 0x0000000102030824 */ /* 0x000fce00078e0205 */
[----:B------:R-:W1:Y:S08]  /*2310*/  @P0 LDC.64 R22, c[0x0][0x3a0] ;  /* 0x0000e800ff160b82 */ /* 0x000e700000000a00 */
[----:B------:R-:W2:Y:S08]  /*2320*/  @!P1 LDC.64 R20, c[0x0][0x398] ;  /* 0x0000e600ff149b82 */ /* 0x000eb00000000a00 */
[----:B------:R-:W3:Y:S01]  /*2330*/  @!P1 LDC.64 R16, c[0x0][0x3a0] ;  /* 0x0000e800ff109b82 */ /* 0x000ee20000000a00 */
[----:B0-----:R-:W-:-:S04]  /*2340*/  @P0 IMAD.WIDE R24, R3, 0x8, R24 ;  /* 0x0000000803180825 */ /* 0x001fc800078e0218 */
[----:B------:R-:W-:Y:S01]  /*2350*/  @P0 VIADD R5, R5, 0x2 ;  /* 0x0000000205050836 */ /* 0x000fe20000000000 */
[----:B------:R-:W4:Y:S01]  /*2360*/  @P0 LDG.E.64 R12, desc[UR8][R24.64] ;  /* 0x00000008180c0981 */ /* 0x000f22000c1e1b00 */
[----:B-1----:R-:W-:-:S05]  /*2370*/  @P0 IMAD.WIDE R22, R3, 0x8, R22 ;  /* 0x0000000803160825 */ /* 0x002fca00078e0216 */
[----:B------:R-:W4:Y:S01]  /*2380*/  @P0 LDG.E.64 R14, desc[UR8][R22.64] ;  /* 0x00000008160e0981 */ /* 0x000f22000c1e1b00 */
[----:B------:R-:W-:-:S03]  /*2390*/  @!P1 IADD3 R27, PT, PT, R2, R5, RZ ;  /* 0x00000005021b9210 */ /* 0x000fc60007ffe0ff */
[----:B------:R-:W5:Y:S02]  /*23a0*/  @P0 LDG.E.64 R2, desc[UR8][R24.64+0x8] ;  /* 0x0000080818020981 */ /* 0x000f64000c1e1b00 */
[C---:B--2---:R-:W-:Y:S02]  /*23b0*/  @!P1 IMAD.WIDE R20, R27.reuse, 0x8, R20 ;  /* 0x000000081b149825 */ /* 0x044fe400078e0214 */
[----:B------:R-:W5:Y:S02]  /*23c0*/  @P0 LDG.E.64 R4, desc[UR8][R22.64+0x8] ;  /* 0x0000080816040981 */ /* 0x000f64000c1e1b00 */
[----:B---3--:R-:W-:Y:S02]  /*23d0*/  @!P1 IMAD.WIDE R26, R27, 0x8, R16 ;  /* 0x000000081b1a9825 */ /* 0x008fe400078e0210 */
[----:B------:R-:W2:Y:S04]  /*23e0*/  @!P1 LDG.E.64 R16, desc[UR8][R20.64] ;  /* 0x0000000814109981 */ /* 0x000ea8000c1e1b00 */
[----:B------:R-:W2:Y:S01]  /*23f0*/  @!P1 LDG.E.64 R26, desc[UR8][R26.64] ;  /* 0x000000081a1a9981 */ /* 0x000ea2000c1e1b00 */
[----:B----4-:R-:W-:-:S02]  /*2400*/  @P0 DADD R12, R12, -R14 ;  /* 0x000000000c0c0229 */ /* 0x010fc4000000080e */
[----:B-----5:R-:W-:-:S06]  /*2410*/  @P0 DADD R2, R2, -R4 ;  /* 0x0000000002020229 */ /* 0x020fcc0000000804 */
[----:B------:R-:W-:Y:S02]  /*2420*/  @P0 DFMA R12, R12, R12, R18 ;  /* 0x0000000c0c0c022b */ /* 0x000fe40000000012 */
[----:B--2---:R-:W-:-:S06]  /*2430*/  @!P1 DADD R16, R16, -R26 ;  /* 0x0000000010109229 */ /* 0x004fcc000000081a */
[----:B------:R-:W-:-:S08]  /*2440*/  @P0 DFMA R18, R2, R2, R12 ;  /* 0x000000020212022b */ /* 0x000fd0000000000c */
[----:B------:R-:W-:-:S11]  /*2450*/  @!P1 DFMA R18, R16, R16, R18 ;  /* 0x000000101012922b */ /* 0x000fd60000000012 */
.L_x_19:
[----:B------:R-:W0:Y:S01]  /*2460*/  MUFU.RSQ64H R3, R19 ;  /* 0x0000001300037308 */ /* 0x000e220000001c00 */
[----:B------:R-:W-:Y:S02]  /*2470*/  VIADD R2, R19, 0xfcb00000 ;  /* 0xfcb0000013027836 */ /* 0x000fe40000000000 */
[----:B------:R-:W-:Y:S02]  /*2480*/  IMAD.MOV.U32 R12, RZ, RZ, 0x0 ;  /* 0x00000000ff0c7424 */ /* 0x000fe400078e00ff */
[----:B------:R-:W-:Y:S01]  /*2490*/  IMAD.MOV.U32 R13, RZ, RZ, 0x3fd80000 ;  /* 0x3fd80000ff0d7424 */ /* 0x000fe200078e00ff */
[----:B------:R-:W-:Y:S01]  /*24a0*/  ISETP.GE.U32.AND P0, PT, R2, 0x7ca00000, PT ;  /* 0x7ca000000200780c */ /* 0x000fe20003f06070 */
[----:B0-----:R-:W-:-:S08]  /*24b0*/  DMUL R4, R2, R2 ;  /* 0x0000000202047228 */ /* 0x001fd00000000000 */
[----:B------:R-:W-:-:S08]  /*24c0*/  DFMA R4, -R4, R18, 1 ;  /* 0x3ff000000404742b */ /* 0x000fd00000000112 */
[----:B------:R-:W-:Y:S02]  /*24d0*/  DFMA R12, R4, R12, 0.5 ;  /* 0x3fe00000040c742b */ /* 0x000fe4000000000c */
[----:B------:R-:W-:-:S08]  /*24e0*/  DMUL R4, R2, R4 ;  /* 0x0000000402047228 */ /* 0x000fd00000000000 */
[----:B------:R-:W-:-:S08]  /*24f0*/  DFMA R4, R12, R4, R2 ;  /* 0x000000040c04722b */ /* 0x000fd00000000002 */
[----:B------:R-:W-:Y:S02]  /*2500*/  DMUL R16, R4, R18 ;  /* 0x0000001204107228 */ /* 0x000fe40000000000 */
[----:B------:R-:W-:Y:S01]  /*2510*/  IADD3 R13, PT, PT, R5, -0x100000, RZ ;  /* 0xfff00000050d7810 */ /* 0x000fe20007ffe0ff */
[----:B------:R-:W-:-:S05]  /*2520*/  IMAD.MOV.U32 R12, RZ, RZ, R4 ;  /* 0x000000ffff0c7224 */ /* 0x000fca00078e0004 */
[----:B------:R-:W-:-:S08]  /*2530*/  DFMA R20, R16, -R16, R18 ;  /* 0x800000101014722b */ /* 0x000fd00000000012 */
[----:B------:R-:W-:Y:S01]  /*2540*/  DFMA R14, R20, R12, R16 ;  /* 0x0000000c140e722b */ /* 0x000fe20000000010 */
[----:B------:R-:W-:Y:S10]  /*2550*/  @!P0 BRA `(.L_x_23) ;  /* 0x0000000000248947 */ /* 0x000ff40003800000 */
[----:B------:R-:W-:Y:S01]  /*2560*/  IMAD.MOV.U32 R14, RZ, RZ, R4 ;  /* 0x000000ffff0e7224 */ /* 0x000fe200078e0004 */
[----:B------:R-:W-:Y:S01]  /*2570*/  MOV R5, R19 ;  /* 0x0000001300057202 */ /* 0x000fe20000000f00 */
[----:B------:R-:W-:Y:S01]  /*2580*/  IMAD.MOV.U32 R4, RZ, RZ, R18 ;  /* 0x000000ffff047224 */ /* 0x000fe200078e0012 */
[----:B------:R-:W-:Y:S01]  /*2590*/  MOV R15, R13 ;  /* 0x0000000d000f7202 */ /* 0x000fe20000000f00 */
[----:B------:R-:W-:Y:S01]  /*25a0*/  IMAD.MOV.U32 R18, RZ, RZ, R16 ;  /* 0x000000ffff127224 */ /* 0x000fe200078e0010 */
[----:B------:R-:W-:Y:S01]  /*25b0*/  MOV R16, 0x25f0 ;  /* 0x000025f000107802 */ /* 0x000fe20000000f00 */
[----:B------:R-:W-:Y:S02]  /*25c0*/  IMAD.MOV.U32 R19, RZ, RZ, R17 ;  /* 0x000000ffff137224 */ /* 0x000fe400078e0011 */
[----:B------:R-:W-:-:S07]  /*25d0*/  IMAD.MOV.U32 R22, RZ, RZ, R2 ;  /* 0x000000ffff167224 */ /* 0x000fce00078e0002 */
[----:B------:R-:W-:Y:S05]  /*25e0*/  CALL.REL.NOINC `($__internal_1_$__cuda_sm20_dsqrt_rn_f64_mediumpath_v1) ;  /* 0x0000000800047944 */ /* 0x000fea0003c00000 */
.L_x_23:
[----:B------:R-:W0:Y:S08]  /*25f0*/  LDC.64 R4, c[0x0][0x380] ;  /* 0x0000e000ff047b82 */ /* 0x000e300000000a00 */
[----:B------:R-:W1:Y:S01]  /*2600*/  LDC.64 R2, c[0x0][0x388] ;  /* 0x0000e200ff027b82 */ /* 0x000e620000000a00 */
[----:B0-----:R-:W-:-:S05]  /*2610*/  IMAD.WIDE.U32 R4, R0, 0x8, R4 ;  /* 0x0000000800047825 */ /* 0x001fca00078e0004 */
[----:B------:R0:W-:Y:S01]  /*2620*/  STG.E.64 desc[UR8][R4.64], R14 ;  /* 0x0000000e04007986 */ /* 0x0001e2000c101b08 */
[----:B-1----:R-:W-:-:S05]  /*2630*/  IMAD.WIDE.U32 R2, R0, 0x4, R2 ;  /* 0x0000000400027825 */ /* 0x002fca00078e0002 */
[----:B------:R-:W2:Y:S01]  /*2640*/  LDG.E R16, desc[UR8][R2.64] ;  /* 0x0000000802107981 */ /* 0x000ea2000c1e1900 */
[----:B------:R-:W1:Y:S01]  /*2650*/  LDC.64 R12, c[0x0][0x3c0] ;  /* 0x0000f000ff0c7b82 */ /* 0x000e620000000a00 */
[----:B--2---:R-:W-:-:S05]  /*2660*/  VIADD R17, R16, 0x1 ;  /* 0x0000000110117836 */ /* 0x004fca0000000000 */
[----:B------:R0:W-:Y:S04]  /*2670*/  STG.E desc[UR8][R2.64], R17 ;  /* 0x0000001102007986 */ /* 0x0001e8000c101908 */
[----:B-1----:R-:W2:Y:S02]  /*2680*/  LDG.E R18, desc[UR8][R12.64] ;  /* 0x000000080c127981 */ /* 0x002ea4000c1e1900 */
[----:B--2---:R-:W-:-:S13]  /*2690*/  ISETP.GE.AND P0, PT, R18, 0x1, PT ;  /* 0x000000011200780c */ /* 0x004fda0003f06270 */
[----:B0-----:R-:W-:Y:S05]  /*26a0*/  @!P0 BRA `(.L_x_24) ;  /* 0x0000000000448947 */ /* 0x001fea0003800000 */
[----:B------:R-:W0:Y:S01]  /*26b0*/  LDC.64 R16, c[0x0][0x3a0] ;  /* 0x0000e800ff107b82 */ /* 0x000e220000000a00 */
[----:B------:R-:W-:Y:S01]  /*26c0*/  IMAD.MOV.U32 R25, RZ, RZ, R18 ;  /* 0x000000ffff197224 */ /* 0x000fe200078e0012 */
[----:B------:R-:W-:-:S06]  /*26d0*/  UMOV UR4, URZ ;  /* 0x000000ff00047c82 */ /* 0x000fcc0008000000 */
[----:B------:R-:W1:Y:S02]  /*26e0*/  LDC.64 R14, c[0x0][0x398] ;  /* 0x0000e600ff0e7b82 */ /* 0x000e640000000a00 */
.L_x_25:
[----:B------:R-:W-:-:S04]  /*26f0*/  IMAD R21, R0, R25, UR4 ;  /* 0x0000000400157e24 */ /* 0x000fc8000f8e0219 */
[----:B-1----:R-:W-:-:S06]  /*2700*/  IMAD.WIDE.U32 R18, R21, 0x8, R14 ;  /* 0x0000000815127825 */ /* 0x002fcc00078e000e */
[----:B------:R-:W2:Y:S01]  /*2710*/  LDG.E.64 R18, desc[UR8][R18.64] ;  /* 0x0000000812127981 */ /* 0x000ea2000c1e1b00 */
[----:B0-----:R-:W-:-:S05]  /*2720*/  IMAD.WIDE.U32 R20, R21, 0x8, R16 ;  /* 0x0000000815147825 */ /* 0x001fca00078e0010 */
[----:B--2---:R2:W-:Y:S04]  /*2730*/  STG.E.64 desc[UR8][R20.64], R18 ;  /* 0x0000001214007986 */ /* 0x0045e8000c101b08 */
[----:B------:R-:W3:Y:S02]  /*2740*/  LDG.E R23, desc[UR8][R12.64] ;  /* 0x000000080c177981 */ /* 0x000ee4000c1e1900 */
[----:B---3--:R-:W-:-:S04]  /*2750*/  IMAD R23, R23, R0, UR4 ;  /* 0x0000000417177e24 */ /* 0x008fc8000f8e0200 */
[----:B------:R-:W-:-:S05]  /*2760*/  IMAD.WIDE.U32 R22, R23, 0x8, R14 ;  /* 0x0000000817167825 */ /* 0x000fca00078e000e */
[----:B------:R2:W-:Y:S04]  /*2770*/  STG.E.64 desc[UR8][R22.64], RZ ;  /* 0x000000ff16007986 */ /* 0x0005e8000c101b08 */
[----:B------:R-:W3:Y:S01]  /*2780*/  LDG.E R25, desc[UR8][R12.64] ;  /* 0x000000080c197981 */ /* 0x000ee2000c1e1900 */
[----:B------:R-:W-:-:S06]  /*2790*/  UIADD3 UR4, UPT, UPT, UR4, 0x1, URZ ;  /* 0x0000000104047890 */ /* 0x000fcc000fffe0ff */
[----:B---3--:R-:W-:-:S13]  /*27a0*/  ISETP.LE.AND P0, PT, R25, UR4, PT ;  /* 0x0000000419007c0c */ /* 0x008fda000bf03270 */
[----:B--2---:R-:W-:Y:S05]  /*27b0*/  @!P0 BRA `(.L_x_25) ;  /* 0xfffffffc00cc8947 */ /* 0x004fea000383ffff */
.L_x_24:
[----:B------:R-:W0:Y:S01]  /*27c0*/  LDC.64 R12, c[0x0][0x3a8] ;  /* 0x0000ea00ff0c7b82 */ /* 0x000e220000000a00 */
[----:B------:R-:W2:Y:S04]  /*27d0*/  LDG.E.64 R4, desc[UR8][R4.64] ;  /* 0x0000000804047981 */ /* 0x000ea8000c1e1b00 */
[----:B0-----:R-:W2:Y:S02]  /*27e0*/  LDG.E.64 R12, desc[UR8][R12.64] ;  /* 0x000000080c0c7981 */ /* 0x001ea4000c1e1b00 */
[----:B--2---:R-:W-:-:S14]  /*27f0*/  DSETP.GT.AND P0, PT, R4, R12, PT ;  /* 0x0000000c0400722a */ /* 0x004fdc0003f04000 */
[----:B------:R-:W-:Y:S05]  /*2800*/  @!P0 EXIT ;  /* 0x000000000000894d */ /* 0x000fea0003800000 */
[----:B------:R-:W2:Y:S02]  /*2810*/  LDG.E R2, desc[UR8][R2.64] ;  /* 0x0000000802027981 */ /* 0x000ea4000c1e1900 */
[----:B--2---:R-:W-:-:S13]  /*2820*/  ISETP.GT.AND P0, PT, R2, 0xe, PT ;  /* 0x0000000e0200780c */ /* 0x004fda0003f04270 */
[----:B------:R-:W-:Y:S05]  /*2830*/  @!P0 BRA `(.L_x_26) ;  /* 0xffffffd800508947 */ /* 0x000fea000383ffff */
[----:B------:R-:W-:Y:S05]  /*2840*/  EXIT ;  /* 0x000000000000794d */ /* 0x000fea0003800000 */
        .weak           $__internal_0_$__cuda_sm20_div_rn_f64_full
        .type           $__internal_0_$__cuda_sm20_div_rn_f64_full,@function
        .size           $__internal_0_$__cuda_sm20_div_rn_f64_full,($__internal_1_$__cuda_sm20_dsqrt_rn_f64_mediumpath_v1 - $__internal_0_$__cuda_sm20_div_rn_f64_full)
$__internal_0_$__cuda_sm20_div_rn_f64_full:
[C---:B------:R-:W-:Y:S01]  /*2850*/  FSETP.GEU.AND P0, PT, |R19|.reuse, 1.469367938527859385e-39, PT ;  /* 0x001000001300780b */ /* 0x040fe20003f0e200 */
[----:B------:R-:W-:Y:S01]  /*2860*/  IMAD.MOV.U32 R18, RZ, RZ, R14 ;  /* 0x000000ffff127224 */ /* 0x000fe200078e000e */
[----:B------:R-:W-:Y:S01]  /*2870*/  MOV R13, R23 ;  /* 0x00000017000d7202 */ /* 0x000fe20000000f00 */
[----:B------:R-:W-:Y:S01]  /*2880*/  IMAD.MOV.U32 R5, RZ, RZ, 0x1ca00000 ;  /* 0x1ca00000ff057424 */ /* 0x000fe200078e00ff */
[----:B------:R-:W-:Y:S01]  /*2890*/  LOP3.LUT R3, R19, 0x7ff00000, RZ, 0xc0, !PT ;  /* 0x7ff0000013037812 */ /* 0x000fe200078ec0ff */
[----:B------:R-:W-:Y:S01]  /*28a0*/  IMAD.MOV.U32 R12, RZ, RZ, R22 ;  /* 0x000000ffff0c7224 */ /* 0x000fe200078e0016 */
[----:B------:R-:W-:Y:S02]  /*28b0*/  LOP3.LUT R28, R13, 0x7ff00000, RZ, 0xc0, !PT ;  /* 0x7ff000000d1c7812 */ /* 0x000fe400078ec0ff */
[----:B------:R-:W-:Y:S01]  /*28c0*/  LOP3.LUT R15, R19, 0x800fffff, RZ, 0xc0, !PT ;  /* 0x800fffff130f7812 */ /* 0x000fe200078ec0ff */
[----:B------:R-:W-:Y:S01]  /*28d0*/  IMAD.MOV.U32 R20, RZ, RZ, R12 ;  /* 0x000000ffff147224 */ /* 0x000fe200078e000c */
[----:B------:R-:W-:-:S02]  /*28e0*/  ISETP.GE.U32.AND P1, PT, R28, R3, PT ;  /* 0x000000031c00720c */ /* 0x000fc40003f26070 */
[----:B------:R-:W-:Y:S01]  /*28f0*/  LOP3.LUT R15, R15, 0x3ff00000, RZ, 0xfc, !PT ;  /* 0x3ff000000f0f7812 */ /* 0x000fe200078efcff */
[----:B------:R-:W-:Y:S01]  /*2900*/  @!P0 DMUL R14, R18, 8.98846567431157953865e+307 ;  /* 0x7fe00000120e8828 */ /* 0x000fe20000000000 */
[----:B------:R-:W-:Y:S02]  /*2910*/  SEL R21, R5, 0x63400000, !P1 ;  /* 0x6340000005157807 */ /* 0x000fe40004800000 */
[----:B------:R-:W-:Y:S02]  /*2920*/  FSETP.GEU.AND P1, PT, |R13|, 1.469367938527859385e-39, PT ;  /* 0x001000000d00780b */ /* 0x000fe40003f2e200 */
[----:B------:R-:W-:Y:S01]  /*2930*/  LOP3.LUT R21, R21, 0x800fffff, R13, 0xf8, !PT ;  /* 0x800fffff15157812 */ /* 0x000fe200078ef80d */
[----:B------:R0:W1:Y:S10]  /*2940*/  MUFU.RCP64H R23, R15 ;  /* 0x0000000f00177308 */ /* 0x0000740000001800 */
[----:B0-----:R-:W-:Y:S05]  /*2950*/  @P1 BRA `(.L_x_27) ;  /* 0x0000000000201947 */ /* 0x001fea0003800000 */
[----:B------:R-:W-:-:S04]  /*2960*/  LOP3.LUT R24, R19, 0x7ff00000, RZ, 0xc0, !PT ;  /* 0x7ff0000013187812 */ /* 0x000fc800078ec0ff */
[----:B------:R-:W-:Y:S02]  /*2970*/  ISETP.GE.U32.AND P1, PT, R28, R24, PT ;  /* 0x000000181c00720c */ /* 0x000fe40003f26070 */
[----:B------:R-:W-:Y:S02]  /*2980*/  MOV R24, RZ ;  /* 0x000000ff00187202 */ /* 0x000fe40000000f00 */
[----:B------:R-:W-:-:S04]  /*2990*/  SEL R25, R5, 0x63400000, !P1 ;  /* 0x6340000005197807 */ /* 0x000fc80004800000 */
[----:B------:R-:W-:-:S04]  /*29a0*/  LOP3.LUT R25, R25, 0x80000000, R13, 0xf8, !PT ;  /* 0x8000000019197812 */ /* 0x000fc800078ef80d */
[----:B------:R-:W-:-:S06]  /*29b0*/  LOP3.LUT R25, R25, 0x100000, RZ, 0xfc, !PT ;  /* 0x0010000019197812 */ /* 0x000fcc00078efcff */
[----:B------:R-:W-:-:S10]  /*29c0*/  DFMA R20, R20, 2, -R24 ;  /* 0x400000001414782b */ /* 0x000fd40000000818 */
[----:B------:R-:W-:-:S07]  /*29d0*/  LOP3.LUT R28, R21, 0x7ff00000, RZ, 0xc0, !PT ;  /* 0x7ff00000151c7812 */ /* 0x000fce00078ec0ff */
.L_x_27:
[----:B------:R-:W-:Y:S01]  /*29e0*/  IMAD.MOV.U32 R22, RZ, RZ, 0x1 ;  /* 0x00000001ff167424 */ /* 0x000fe200078e00ff */
[----:B------:R-:W-:-:S05]  /*29f0*/  @!P0 LOP3.LUT R3, R15, 0x7ff00000, RZ, 0xc0, !PT ;  /* 0x7ff000000f038812 */ /* 0x000fca00078ec0ff */
[----:B-1----:R-:W-:-:S08]  /*2a00*/  DFMA R24, R22, -R14, 1 ;  /* 0x3ff000001618742b */ /* 0x002fd0000000080e */
[----:B------:R-:W-:-:S08]  /*2a10*/  DFMA R24, R24, R24, R24 ;  /* 0x000000181818722b */ /* 0x000fd00000000018 */
[----:B------:R-:W-:-:S08]  /*2a20*/  DFMA R24, R22, R24, R22 ;  /* 0x000000181618722b */ /* 0x000fd00000000016 */
[----:B------:R-:W-:-:S08]  /*2a30*/  DFMA R22, R24, -R14, 1 ;  /* 0x3ff000001816742b */ /* 0x000fd0000000080e */
[----:B------:R-:W-:-:S08]  /*2a40*/  DFMA R22, R24, R22, R24 ;  /* 0x000000161816722b */ /* 0x000fd00000000018 */
[----:B------:R-:W-:-:S08]  /*2a50*/  DMUL R24, R22, R20 ;  /* 0x0000001416187228 */ /* 0x000fd00000000000 */
[----:B------:R-:W-:-:S08]  /*2a60*/  DFMA R26, R24, -R14, R20 ;  /* 0x8000000e181a722b */ /* 0x000fd00000000014 */
[----:B------:R-:W-:Y:S01]  /*2a70*/  DFMA R26, R22, R26, R24 ;  /* 0x0000001a161a722b */ /* 0x000fe20000000018 */
[----:B------:R-:W-:-:S05]  /*2a80*/  VIADD R22, R28, 0xffffffff ;  /* 0xffffffff1c167836 */ /* 0x000fca0000000000 */
[----:B------:R-:W-:Y:S01]  /*2a90*/  ISETP.GT.U32.AND P0, PT, R22, 0x7feffffe, PT ;  /* 0x7feffffe1600780c */ /* 0x000fe20003f04070 */
[----:B------:R-:W-:-:S05]  /*2aa0*/  VIADD R22, R3, 0xffffffff ;  /* 0xffffffff03167836 */ /* 0x000fca0000000000 */
[----:B------:R-:W-:-:S13]  /*2ab0*/  ISETP.GT.U32.OR P0, PT, R22, 0x7feffffe, P0 ;  /* 0x7feffffe1600780c */ /* 0x000fda0000704470 */
[----:B------:R-:W-:Y:S05]  /*2ac0*/  @P0 BRA `(.L_x_28) ;  /* 0x0000000000700947 */ /* 0x000fea0003800000 */
[----:B------:R-:W-:Y:S02]  /*2ad0*/  LOP3.LUT R13, R13, 0x7ff00000, RZ, 0xc0, !PT ;  /* 0x7ff000000d0d7812 */ /* 0x000fe400078ec0ff */
[----:B------:R-:W-:-:S04]  /*2ae0*/  LOP3.LUT R12, R19, 0x7ff00000, RZ, 0xc0, !PT ;  /* 0x7ff00000130c7812 */ /* 0x000fc800078ec0ff */
[CC--:B------:R-:W-:Y:S02]  /*2af0*/  VIADDMNMX R3, R13.reuse, -R12.reuse, 0xb9600000, !PT ;  /* 0xb96000000d037446 */ /* 0x0c0fe4000780090c */
[----:B------:R-:W-:Y:S02]  /*2b00*/  ISETP.GE.U32.AND P0, PT, R13, R12, PT ;  /* 0x0000000c0d00720c */ /* 0x000fe40003f06070 */
[----:B------:R-:W-:Y:S02]  /*2b10*/  VIMNMX R3, PT, PT, R3, 0x46a00000, PT ;  /* 0x46a0000003037848 */ /* 0x000fe40003fe0100 */
[----:B------:R-:W-:-:S04]  /*2b20*/  SEL R12, R5, 0x63400000, !P0 ;  /* 0x63400000050c7807 */ /* 0x000fc80004000000 */
[----:B------:R-:W-:Y:S01]  /*2b30*/  IADD3 R3, PT, PT, -R12, R3, RZ ;  /* 0x000000030c037210 */ /* 0x000fe20007ffe1ff */
[----:B------:R-:W-:-:S04]  /*2b40*/  IMAD.MOV.U32 R12, RZ, RZ, RZ ;  /* 0x000000ffff0c7224 */ /* 0x000fc800078e00ff */
[----:B------:R-:W-:-:S06]  /*2b50*/  VIADD R13, R3, 0x7fe00000 ;  /* 0x7fe00000030d7836 */ /* 0x000fcc0000000000 */
[----:B------:R-:W-:-:S10]  /*2b60*/  DMUL R22, R26, R12 ;  /* 0x0000000c1a167228 */ /* 0x000fd40000000000 */
[----:B------:R-:W-:-:S13]  /*2b70*/  FSETP.GTU.AND P0, PT, |R23|, 1.469367938527859385e-39, PT ;  /* 0x001000001700780b */ /* 0x000fda0003f0c200 */
[----:B------:R-:W-:Y:S05]  /*2b80*/  @P0 BRA `(.L_x_29) ;  /* 0x0000000000940947 */ /* 0x000fea0003800000 */
[----:B------:R-:W-:-:S06]  /*2b90*/  DFMA R14, R26, -R14, R20 ;  /* 0x8000000e1a0e722b */ /* 0x000fcc0000000014 */
[----:B------:R-:W-:-:S04]  /*2ba0*/  IMAD.MOV.U32 R14, RZ, RZ, RZ ;  /* 0x000000ffff0e7224 */ /* 0x000fc800078e00ff */
[C---:B------:R-:W-:Y:S02]  /*2bb0*/  FSETP.NEU.AND P0, PT, R15.reuse, RZ, PT ;  /* 0x000000ff0f00720b */ /* 0x040fe40003f0d000 */
[----:B------:R-:W-:-:S04]  /*2bc0*/  LOP3.LUT R19, R15, 0x80000000, R19, 0x48, !PT ;  /* 0x800000000f137812 */ /* 0x000fc800078e4813 */
[----:B------:R-:W-:-:S07]  /*2bd0*/  LOP3.LUT R15, R19, R13, RZ, 0xfc, !PT ;  /* 0x0000000d130f7212 */ /* 0x000fce00078efcff */
[----:B------:R-:W-:Y:S05]  /*2be0*/  @!P0 BRA `(.L_x_29) ;  /* 0x00000000007c8947 */ /* 0x000fea0003800000 */
[C---:B------:R-:W-:Y:S01]  /*2bf0*/  IADD3 R13, PT, PT, -R3.reuse, RZ, RZ ;  /* 0x000000ff030d7210 */ /* 0x040fe20007ffe1ff */
[----:B------:R-:W-:Y:S01]  /*2c00*/  IMAD.MOV.U32 R12, RZ, RZ, RZ ;  /* 0x000000ffff0c7224 */ /* 0x000fe200078e00ff */
[----:B------:R-:W-:Y:S01]  /*2c10*/  DMUL.RP R14, R26, R14 ;  /* 0x0000000e1a0e7228 */ /* 0x000fe20000008000 */
[----:B------:R-:W-:-:S04]  /*2c20*/  IADD3 R3, PT, PT, -R3, -0x43300000, RZ ;  /* 0xbcd0000003037810 */ /* 0x000fc80007ffe1ff */
[----:B------:R-:W-:-:S05]  /*2c30*/  DFMA R12, R22, -R12, R26 ;  /* 0x8000000c160c722b */ /* 0x000fca000000001a */
[----:B------:R-:W-:-:S05]  /*2c40*/  LOP3.LUT R19, R15, R19, RZ, 0x3c, !PT ;  /* 0x000000130f137212 */ /* 0x000fca00078e3cff */
[----:B------:R-:W-:-:S04]  /*2c50*/  FSETP.NEU.AND P0, PT, |R13|, R3, PT ;  /* 0x000000030d00720b */ /* 0x000fc80003f0d200 */
[----:B------:R-:W-:Y:S02]  /*2c60*/  FSEL R22, R14, R22, !P0 ;  /* 0x000000160e167208 */ /* 0x000fe40004000000 */
[----:B------:R-:W-:Y:S01]  /*2c70*/  FSEL R23, R19, R23, !P0 ;  /* 0x0000001713177208 */ /* 0x000fe20004000000 */
[----:B------:R-:W-:Y:S06]  /*2c80*/  BRA `(.L_x_29) ;  /* 0x0000000000547947 */ /* 0x000fec0003800000 */
.L_x_28:
[----:B------:R-:W-:-:S14]  /*2c90*/  DSETP.NAN.AND P0, PT, R12, R12, PT ;  /* 0x0000000c0c00722a */ /* 0x000fdc0003f08000 */
[----:B------:R-:W-:Y:S05]  /*2ca0*/  @P0 BRA `(.L_x_30) ;  /* 0x0000000000440947 */ /* 0x000fea0003800000 */
[----:B------:R-:W-:-:S14]  /*2cb0*/  DSETP.NAN.AND P0, PT, R18, R18, PT ;  /* 0x000000121200722a */ /* 0x000fdc0003f08000 */
[----:B------:R-:W-:Y:S05]  /*2cc0*/  @P0 BRA `(.L_x_31) ;  /* 0x0000000000300947 */ /* 0x000fea0003800000 */
[----:B------:R-:W-:Y:S01]  /*2cd0*/  ISETP.NE.AND P0, PT, R28, R3, PT ;  /* 0x000000031c00720c */ /* 0x000fe20003f05270 */
[----:B------:R-:W-:Y:S02]  /*2ce0*/  IMAD.MOV.U32 R22, RZ, RZ, 0x0 ;  /* 0x00000000ff167424 */ /* 0x000fe400078e00ff */
[----:B------:R-:W-:-:S10]  /*2cf0*/  IMAD.MOV.U32 R23, RZ, RZ, -0x80000 ;  /* 0xfff80000ff177424 */ /* 0x000fd400078e00ff */
[----:B------:R-:W-:Y:S05]  /*2d00*/  @!P0 BRA `(.L_x_29) ;  /* 0x0000000000348947 */ /* 0x000fea0003800000 */
[----:B------:R-:W-:Y:S02]  /*2d10*/  ISETP.NE.AND P0, PT, R28, 0x7ff00000, PT ;  /* 0x7ff000001c00780c */ /* 0x000fe40003f05270 */
[----:B------:R-:W-:Y:S02]  /*2d20*/  LOP3.LUT R23, R13, 0x80000000, R19, 0x48, !PT ;  /* 0x800000000d177812 */ /* 0x000fe400078e4813 */
[----:B------:R-:W-:-:S13]  /*2d30*/  ISETP.EQ.OR P0, PT, R3, RZ, !P0 ;  /* 0x000000ff0300720c */ /* 0x000fda0004702670 */
[----:B------:R-:W-:Y:S02]  /*2d40*/  @P0 LOP3.LUT R3, R23, 0x7ff00000, RZ, 0xfc, !PT ;  /* 0x7ff0000017030812 */ /* 0x000fe400078efcff */
[----:B------:R-:W-:Y:S01]  /*2d50*/  @!P0 MOV R22, RZ ;  /* 0x000000ff00168202 */ /* 0x000fe20000000f00 */
[----:B------:R-:W-:Y:S02]  /*2d60*/  @P0 IMAD.MOV.U32 R22, RZ, RZ, RZ ;  /* 0x000000ffff160224 */ /* 0x000fe400078e00ff */
[----:B------:R-:W-:Y:S01]  /*2d70*/  @P0 IMAD.MOV.U32 R23, RZ, RZ, R3 ;  /* 0x000000ffff170224 */ /* 0x000fe200078e0003 */
[----:B------:R-:W-:Y:S06]  /*2d80*/  BRA `(.L_x_29) ;  /* 0x0000000000147947 */ /* 0x000fec0003800000 */
.L_x_31:
[----:B------:R-:W-:Y:S01]  /*2d90*/  LOP3.LUT R23, R19, 0x80000, RZ, 0xfc, !PT ;  /* 0x0008000013177812 */ /* 0x000fe200078efcff */
[----:B------:R-:W-:Y:S01]  /*2da0*/  IMAD.MOV.U32 R22, RZ, RZ, R18 ;  /* 0x000000ffff167224 */ /* 0x000fe200078e0012 */
[----:B------:R-:W-:Y:S06]  /*2db0*/  BRA `(.L_x_29) ;  /* 0x0000000000087947 */ /* 0x000fec0003800000 */
.L_x_30:
[----:B------:R-:W-:Y:S02]  /*2dc0*/  LOP3.LUT R23, R13, 0x80000, RZ, 0xfc, !PT ;  /* 0x000800000d177812 */ /* 0x000fe400078efcff */
[----:B------:R-:W-:-:S07]  /*2dd0*/  MOV R22, R12 ;  /* 0x0000000c00167202 */ /* 0x000fce0000000f00 */
.L_x_29:
[----:B------:R-:W-:-:S04]  /*2de0*/  IMAD.MOV.U32 R5, RZ, RZ, 0x0 ;  /* 0x00000000ff057424 */ /* 0x000fc800078e00ff */
[----:B------:R-:W-:Y:S05]  /*2df0*/  RET.REL.NODEC R4 `(_Z7devMainPdPiS_S_S_S_S_S0_S0_S0_S_S_) ;  /* 0xffffffd004807950 */ /* 0x000fea0003c3ffff */
        .weak           $__internal_1_$__cuda_sm20_dsqrt_rn_f64_mediumpath_v1
        .type           $__internal_1_$__cuda_sm20_dsqrt_rn_f64_mediumpath_v1,@function
        .size           $__internal_1_$__cuda_sm20_dsqrt_rn_f64_mediumpath_v1,(.L_x_37 - $__internal_1_$__cuda_sm20_dsqrt_rn_f64_mediumpath_v1)
$__internal_1_$__cuda_sm20_dsqrt_rn_f64_mediumpath_v1:
[----:B------:R-:W-:-:S13]  /*2e00*/  ISETP.GE.U32.AND P0, PT, R22, -0x3400000, PT ;  /* 0xfcc000001600780c */ /* 0x000fda0003f06070 */
[----:B------:R-:W-:Y:S05]  /*2e10*/  @!P0 BRA `(.L_x_32) ;  /* 0x0000000000208947 */ /* 0x000fea0003800000 */
[----:B------:R-:W-:-:S10]  /*2e20*/  DFMA.RM R20, R20, R14, R18 ;  /* 0x0000000e1414722b */ /* 0x000fd40000004012 */
[----:B------:R-:W-:-:S05]  /*2e30*/  IADD3 R14, P0, PT, R20, 0x1, RZ ;  /* 0x00000001140e7810 */ /* 0x000fca0007f1e0ff */
[----:B------:R-:W-:-:S06]  /*2e40*/  IMAD.X R15, RZ, RZ, R21, P0 ;  /* 0x000000ffff0f7224 */ /* 0x000fcc00000e0615 */
[----:B------:R-:W-:-:S08]  /*2e50*/  DFMA.RP R4, -R20, R14, R4 ;  /* 0x0000000e1404722b */ /* 0x000fd00000008104 */
[----:B------:R-:W-:-:S06]  /*2e60*/  DSETP.GT.AND P0, PT, R4, RZ, PT ;  /* 0x000000ff0400722a */ /* 0x000fcc0003f04000 */
[----:B------:R-:W-:Y:S02]  /*2e70*/  FSEL R14, R14, R20, P0 ;  /* 0x000000140e0e7208 */ /* 0x000fe40000000000 */
[----:B------:R-:W-:Y:S01]  /*2e80*/  FSEL R15, R15, R21, P0 ;  /* 0x000000150f0f7208 */ /* 0x000fe20000000000 */
[----:B------:R-:W-:Y:S06]  /*2e90*/  BRA `(.L_x_33) ;  /* 0x0000000000647947 */ /* 0x000fec0003800000 */
.L_x_32:
[----:B------:R-:W-:-:S14]  /*2ea0*/  DSETP.NE.AND P0, PT, R4, RZ, PT ;  /* 0x000000ff0400722a */ /* 0x000fdc0003f05000 */
[----:B------:R-:W-:Y:S05]  /*2eb0*/  @!P0 BRA `(.L_x_34) ;  /* 0x0000000000588947 */ /* 0x000fea0003800000 */
[----:B------:R-:W-:-:S13]  /*2ec0*/  ISETP.GE.AND P0, PT, R5, RZ, PT ;  /* 0x000000ff0500720c */ /* 0x000fda0003f06270 */
[----:B------:R-:W-:Y:S01]  /*2ed0*/  @!P0 IMAD.MOV.U32 R14, RZ, RZ, 0x0 ;  /* 0x00000000ff0e8424 */ /* 0x000fe200078e00ff */
[----:B------:R-:W-:Y:S01]  /*2ee0*/  @!P0 MOV R15, 0xfff80000 ;  /* 0xfff80000000f8802 */ /* 0x000fe20000000f00 */
[----:B------:R-:W-:Y:S06]  /*2ef0*/  @!P0 BRA `(.L_x_33) ;  /* 0x00000000004c8947 */ /* 0x000fec0003800000 */
[----:B------:R-:W-:-:S13]  /*2f00*/  ISETP.GT.AND P0, PT, R5, 0x7fefffff, PT ;  /* 0x7fefffff0500780c */ /* 0x000fda0003f04270 */
[----:B------:R-:W-:Y:S05]  /*2f10*/  @P0 BRA `(.L_x_34) ;  /* 0x0000000000400947 */ /* 0x000fea0003800000 */
[----:B------:R-:W-:Y:S01]  /*2f20*/  DMUL R4, R4, 8.11296384146066816958e+31 ;  /* 0x4690000004047828 */ /* 0x000fe20000000000 */
[----:B------:R-:W-:Y:S02]  /*2f30*/  IMAD.MOV.U32 R14, RZ, RZ, RZ ;  /* 0x000000ffff0e7224 */ /* 0x000fe400078e00ff */
[----:B------:R-:W-:Y:S02]  /*2f40*/  IMAD.MOV.U32 R20, RZ, RZ, 0x0 ;  /* 0x00000000ff147424 */ /* 0x000fe400078e00ff */
[----:B------:R-:W-:Y:S01]  /*2f50*/  IMAD.MOV.U32 R21, RZ, RZ, 0x3fd80000 ;  /* 0x3fd80000ff157424 */ /* 0x000fe200078e00ff */
[----:B------:R-:W0:Y:S02]  /*2f60*/  MUFU.RSQ64H R15, R5 ;  /* 0x00000005000f7308 */ /* 0x000e240000001c00 */
[----:B0-----:R-:W-:-:S08]  /*2f70*/  DMUL R18, R14, R14 ;  /* 0x0000000e0e127228 */ /* 0x001fd00000000000 */
[----:B------:R-:W-:-:S08]  /*2f80*/  DFMA R18, R4, -R18, 1 ;  /* 0x3ff000000412742b */ /* 0x000fd00000000812 */
[----:B------:R-:W-:Y:S02]  /*2f90*/  DFMA R20, R18, R20, 0.5 ;  /* 0x3fe000001214742b */ /* 0x000fe40000000014 */
[----:B------:R-:W-:-:S08]  /*2fa0*/  DMUL R18, R14, R18 ;  /* 0x000000120e127228 */ /* 0x000fd00000000000 */
[----:B------:R-:W-:-:S08]  /*2fb0*/  DFMA R18, R20, R18, R14 ;  /* 0x000000121412722b */ /* 0x000fd0000000000e */
[----:B------:R-:W-:Y:S02]  /*2fc0*/  DMUL R14, R4, R18 ;  /* 0x00000012040e7228 */ /* 0x000fe40000000000 */
[----:B------:R-:W-:-:S06]  /*2fd0*/  IADD3 R19, PT, PT, R19, -0x100000, RZ ;  /* 0xfff0000013137810 */ /* 0x000fcc0007ffe0ff */
[----:B------:R-:W-:-:S08]  /*2fe0*/  DFMA R20, R14, -R14, R4 ;  /* 0x8000000e0e14722b */ /* 0x000fd00000000004 */
[----:B------:R-:W-:-:S10]  /*2ff0*/  DFMA R14, R18, R20, R14 ;  /* 0x00000014120e722b */ /* 0x000fd4000000000e */
[----:B------:R-:W-:Y:S01]  /*3000*/  VIADD R15, R15, 0xfcb00000 ;  /* 0xfcb000000f0f7836 */ /* 0x000fe20000000000 */
[----:B------:R-:W-:Y:S06]  /*3010*/  BRA `(.L_x_33) ;  /* 0x0000000000047947 */ /* 0x000fec0003800000 */
.L_x_34:
[----:B------:R-:W-:-:S11]  /*3020*/  DADD R14, R4, R4 ;  /* 0x00000000040e7229 */ /* 0x000fd60000000004 */
.L_x_33:
[----:B------:R-:W-:-:S04]  /*3030*/  IMAD.MOV.U32 R17, RZ, RZ, 0x0 ;  /* 0x00000000ff117424 */ /* 0x000fc800078e00ff */
[----:B------:R-:W-:Y:S05]  /*3040*/  RET.REL.NODEC R16 `(_Z7devMainPdPiS_S_S_S_S_S0_S0_S0_S_S_) ;  /* 0xffffffcc10ec7950 */ /* 0x000fea0003c3ffff */
.L_x_35:
[----:B------:R-:W-:-:S00]  /*3050*/  BRA `(.L_x_35) ;  /* 0xfffffffc00fc7947 */ /* 0x000fc0000383ffff */
[----:B------:R-:W-:-:S00]  /*3060*/  NOP ;  /* 0x0000000000007918 */ /* 0x000fc00000000000 */
        /* <DEDUP_REMOVED lines=9> */
.L_x_37:


//--------------------- .nv.shared.reserved.0     --------------------------
	.section	.nv.shared.reserved.0,"aw",@nobits
	.weak		__nv_reservedSMEM_offset_0_alias
	.size		__nv_reservedSMEM_offset_0_alias, 0, 64
	.other		__nv_reservedSMEM_offset_0_alias,@"STO_CUDA_RESERVED_SHARED STV_DEFAULT"
__nv_reservedSMEM_offset_0_alias:
	.zero		0
	.zero		64


//--------------------- .nv.constant0._Z7devMainPdPiS_S_S_S_S_S0_S0_S0_S_S_ --------------------------
	.section	.nv.constant0._Z7devMainPdPiS_S_S_S_S_S0_S0_S0_S_S_,"a",@progbits
	.sectionflags	@""
	.align	4
.nv.constant0._Z7devMainPdPiS_S_S_S_S_S0_S0_S0_S_S_:
	.zero		992


//--------------------- SYMBOLS --------------------------

	.type		.nv.reservedSmem.offset0,@object
	.size		.nv.reservedSmem.offset0,0x4
